	.target	sm_90a

	.elftype	@"ET_EXEC"


//--------------------- .note.nv.tkinfo           --------------------------
	.section	.note.nv.tkinfo,"",@"SHT_NOTE"
	.sectionflags	@"SHF_NOTE_NV_TKINFO"
	.tkinfo
        /*0018*/ 	.word	0x00000002
        /*0030*/ 	.string	""
        /*0030*/ 	.string	"ptxas"
        /*0030*/ 	.string	"Cuda compilation tools, release 13.0, V13.0.88"
        /*0030*/ 	.string	"Build cuda_13.0.r13.0/compiler.36424714_0"
        /*0030*/ 	.string	"-arch sm_90a -m 64 "



//--------------------- .note.nv.cuinfo           --------------------------
	.section	.note.nv.cuinfo,"",@"SHT_NOTE"
	.sectionflags	@"SHF_NOTE_NV_CUINFO"
        /*0018*/ 	.short	0x0002
        /*001a*/ 	.short	0x005a
        /*001c*/ 	.short	0x0082
	.zero		2


//--------------------- .nv.info                  --------------------------
	.section	.nv.info,"",@"SHT_CUDA_INFO"
	.align	4


	//----- nvinfo : EIATTR_REGCOUNT
	.align		4
        /*0000*/ 	.byte	0x04, 0x2f
        /*0002*/ 	.short	(.L_15 - .L_14)
	.align		4
.L_14:
        /*0004*/ 	.word	index@(_ZN7cutlass13device_kernelINS_4gemm6kernel13GemmUniversalIN4cute5tupleIJiiiiEEENS1_10collective13CollectiveMmaINS1_34MainloopSm90TmaGmmaWarpSpecializedILi3ENS5_IJNS4_1CILi2EEENSA_ILi1EEESC_EEENS1_32KernelTmaWarpSpecializedPingpongEEENS5_IJNSA_ILi64EEENSA_ILi128EEESG_EEENS_10bfloat16_tENS5_IJlSC_lEEESJ_SK_NS4_8TiledMMAINS4_8MMA_AtomIJNS4_4SM904GMMA28MMA_64x128x16_F32BF16BF16_SSILNSO_5MajorE0ELSQ_0ELNSO_7ScaleInE1ELSR_1EEEEEENS4_6LayoutINS5_IJSC_SC_SC_EEENS5_IJNSA_ILi0EEESW_SW_EEEEENS5_IJNS4_10UnderscoreESZ_SZ_EEEEENS4_13SM90_TMA_LOADENS4_14ComposedLayoutINS4_7SwizzleILi3ELi4ELi3EEENS4_18smem_ptr_flag_bitsILi16EEENSU_INS5_IJNSA_ILi8EEESG_EEENS5_IJSG_SC_EEEEEEEvNS4_8identityENS4_23SM90_TMA_LOAD_MULTICASTES1C_vS1D_EENS_8epilogue10collective6detail29Sm90TmaWarpSpecializedAdapterINS1H_15DefaultEpilogueISJ_SK_SK_NS1G_6thread17LinearCombinationISJ_Li1EffLNS1L_9ScaleType4KindE0ELNS_15FloatRoundStyleE2ESJ_EENS1_15EpilogueDefaultEEEEEvvEEEEvNT_6ParamsE)
        /*0008*/ 	.word	0x000000a8


	//----- nvinfo : EIATTR_FRAME_SIZE
	.align		4
.L_15:
        /*000c*/ 	.byte	0x04, 0x11
        /*000e*/ 	.short	(.L_17 - .L_16)
	.align		4
.L_16:
        /*0010*/ 	.word	index@(_ZN7cutlass13device_kernelINS_4gemm6kernel13GemmUniversalIN4cute5tupleIJiiiiEEENS1_10collective13CollectiveMmaINS1_34MainloopSm90TmaGmmaWarpSpecializedILi3ENS5_IJNS4_1CILi2EEENSA_ILi1EEESC_EEENS1_32KernelTmaWarpSpecializedPingpongEEENS5_IJNSA_ILi64EEENSA_ILi128EEESG_EEENS_10bfloat16_tENS5_IJlSC_lEEESJ_SK_NS4_8TiledMMAINS4_8MMA_AtomIJNS4_4SM904GMMA28MMA_64x128x16_F32BF16BF16_SSILNSO_5MajorE0ELSQ_0ELNSO_7ScaleInE1ELSR_1EEEEEENS4_6LayoutINS5_IJSC_SC_SC_EEENS5_IJNSA_ILi0EEESW_SW_EEEEENS5_IJNS4_10UnderscoreESZ_SZ_EEEEENS4_13SM90_TMA_LOADENS4_14ComposedLayoutINS4_7SwizzleILi3ELi4ELi3EEENS4_18smem_ptr_flag_bitsILi16EEENSU_INS5_IJNSA_ILi8EEESG_EEENS5_IJSG_SC_EEEEEEEvNS4_8identityENS4_23SM90_TMA_LOAD_MULTICASTES1C_vS1D_EENS_8epilogue10collective6detail29Sm90TmaWarpSpecializedAdapterINS1H_15DefaultEpilogueISJ_SK_SK_NS1G_6thread17LinearCombinationISJ_Li1EffLNS1L_9ScaleType4KindE0ELNS_15FloatRoundStyleE2ESJ_EENS1_15EpilogueDefaultEEEEEvvEEEEvNT_6ParamsE)
        /*0014*/ 	.word	0x00000008


	//----- nvinfo : EIATTR_MIN_STACK_SIZE
	.align		4
.L_17:
        /*0018*/ 	.byte	0x04, 0x12
        /*001a*/ 	.short	(.L_19 - .L_18)
	.align		4
.L_18:
        /*001c*/ 	.word	index@(_ZN7cutlass13device_kernelINS_4gemm6kernel13GemmUniversalIN4cute5tupleIJiiiiEEENS1_10collective13CollectiveMmaINS1_34MainloopSm90TmaGmmaWarpSpecializedILi3ENS5_IJNS4_1CILi2EEENSA_ILi1EEESC_EEENS1_32KernelTmaWarpSpecializedPingpongEEENS5_IJNSA_ILi64EEENSA_ILi128EEESG_EEENS_10bfloat16_tENS5_IJlSC_lEEESJ_SK_NS4_8TiledMMAINS4_8MMA_AtomIJNS4_4SM904GMMA28MMA_64x128x16_F32BF16BF16_SSILNSO_5MajorE0ELSQ_0ELNSO_7ScaleInE1ELSR_1EEEEEENS4_6LayoutINS5_IJSC_SC_SC_EEENS5_IJNSA_ILi0EEESW_SW_EEEEENS5_IJNS4_10UnderscoreESZ_SZ_EEEEENS4_13SM90_TMA_LOADENS4_14ComposedLayoutINS4_7SwizzleILi3ELi4ELi3EEENS4_18smem_ptr_flag_bitsILi16EEENSU_INS5_IJNSA_ILi8EEESG_EEENS5_IJSG_SC_EEEEEEEvNS4_8identityENS4_23SM90_TMA_LOAD_MULTICASTES1C_vS1D_EENS_8epilogue10collective6detail29Sm90TmaWarpSpecializedAdapterINS1H_15DefaultEpilogueISJ_SK_SK_NS1G_6thread17LinearCombinationISJ_Li1EffLNS1L_9ScaleType4KindE0ELNS_15FloatRoundStyleE2ESJ_EENS1_15EpilogueDefaultEEEEEvvEEEEvNT_6ParamsE)
        /*0020*/ 	.word	0x00000008
.L_19:


//--------------------- .nv.compat                --------------------------
	.section	.nv.compat,"",@"SHT_CUDA_COMPAT_INFO"
	.align	4
        /*0000*/ 	.byte	0x02, 0x09, 0x01, 0x00, 0x02, 0x02, 0x04, 0x00, 0x02, 0x05, 0x05, 0x00, 0x03, 0x07, 0x01, 0x01
        /*0010*/ 	.byte	0x02, 0x03, 0x01, 0x00, 0x02, 0x06, 0x01, 0x00, 0x04, 0x0b, 0x08, 0x00, 0x00, 0x00, 0x00, 0x00
        /*0020*/ 	.byte	0x00, 0x00, 0x00, 0x00


//--------------------- .nv.info._ZN7cutlass13device_kernelINS_4gemm6kernel13GemmUniversalIN4cute5tupleIJiiiiEEENS1_10collective13CollectiveMmaINS1_34MainloopSm90TmaGmmaWarpSpecializedILi3ENS5_IJNS4_1CILi2EEENSA_ILi1EEESC_EEENS1_32KernelTmaWarpSpecializedPingpongEEENS5_IJNSA_ILi64EEENSA_ILi128EEESG_EEENS_10bfloat16_tENS5_IJlSC_lEEESJ_SK_NS4_8TiledMMAINS4_8MMA_AtomIJNS4_4SM904GMMA28MMA_64x128x16_F32BF16BF16_SSILNSO_5MajorE0ELSQ_0ELNSO_7ScaleInE1ELSR_1EEEEEENS4_6LayoutINS5_IJSC_SC_SC_EEENS5_IJNSA_ILi0EEESW_SW_EEEEENS5_IJNS4_10UnderscoreESZ_SZ_EEEEENS4_13SM90_TMA_LOADENS4_14ComposedLayoutINS4_7SwizzleILi3ELi4ELi3EEENS4_18smem_ptr_flag_bitsILi16EEENSU_INS5_IJNSA_ILi8EEESG_EEENS5_IJSG_SC_EEEEEEEvNS4_8identityENS4_23SM90_TMA_LOAD_MULTICASTES1C_vS1D_EENS_8epilogue10collective6detail29Sm90TmaWarpSpecializedAdapterINS1H_15DefaultEpilogueISJ_SK_SK_NS1G_6thread17LinearCombinationISJ_Li1EffLNS1L_9ScaleType4KindE0ELNS_15FloatRoundStyleE2ESJ_EENS1_15EpilogueDefaultEEEEEvvEEEEvNT_6ParamsE --------------------------
	.section	.nv.info._ZN7cutlass13device_kernelINS_4gemm6kernel13GemmUniversalIN4cute5tupleIJiiiiEEENS1_10collective13CollectiveMmaINS1_34MainloopSm90TmaGmmaWarpSpecializedILi3ENS5_IJNS4_1CILi2EEENSA_ILi1EEESC_EEENS1_32KernelTmaWarpSpecializedPingpongEEENS5_IJNSA_ILi64EEENSA_ILi128EEESG_EEENS_10bfloat16_tENS5_IJlSC_lEEESJ_SK_NS4_8TiledMMAINS4_8MMA_AtomIJNS4_4SM904GMMA28MMA_64x128x16_F32BF16BF16_SSILNSO_5MajorE0ELSQ_0ELNSO_7ScaleInE1ELSR_1EEEEEENS4_6LayoutINS5_IJSC_SC_SC_EEENS5_IJNSA_ILi0EEESW_SW_EEEEENS5_IJNS4_10UnderscoreESZ_SZ_EEEEENS4_13SM90_TMA_LOADENS4_14ComposedLayoutINS4_7SwizzleILi3ELi4ELi3EEENS4_18smem_ptr_flag_bitsILi16EEENSU_INS5_IJNSA_ILi8EEESG_EEENS5_IJSG_SC_EEEEEEEvNS4_8identityENS4_23SM90_TMA_LOAD_MULTICASTES1C_vS1D_EENS_8epilogue10collective6detail29Sm90TmaWarpSpecializedAdapterINS1H_15DefaultEpilogueISJ_SK_SK_NS1G_6thread17LinearCombinationISJ_Li1EffLNS1L_9ScaleType4KindE0ELNS_15FloatRoundStyleE2ESJ_EENS1_15EpilogueDefaultEEEEEvvEEEEvNT_6ParamsE,"",@"SHT_CUDA_INFO"
	.sectionflags	@""
	.align	4


	//----- nvinfo : EIATTR_CUDA_API_VERSION
	.align		4
        /*0000*/ 	.byte	0x04, 0x37
        /*0002*/ 	.short	(.L_21 - .L_20)
.L_20:
        /*0004*/ 	.word	0x00000082


	//----- nvinfo : EIATTR_KPARAM_INFO
	.align		4
.L_21:
        /*0008*/ 	.byte	0x04, 0x17
        /*000a*/ 	.short	(.L_23 - .L_22)
.L_22:
        /*000c*/ 	.word	0x00000000
        /*0010*/ 	.short	0x0000
        /*0012*/ 	.short	0x0070
        /*0014*/ 	.byte	0x00, 0xf0, 0x01, 0x10


	//----- nvinfo : EIATTR_SPARSE_MMA_MASK
	.align		4
.L_23:
        /*0018*/ 	.byte	0x03, 0x50
        /*001a*/ 	.short	0x0000


	//----- nvinfo : EIATTR_MAXREG_COUNT
	.align		4
        /*001c*/ 	.byte	0x03, 0x1b
        /*001e*/ 	.short	0x00a8


	//----- nvinfo : EIATTR_NUM_BARRIERS
	.align		4
        /*0020*/ 	.byte	0x02, 0x4c
        /*0022*/ 	.byte	0x01
	.zero		1


	//----- nvinfo : EIATTR_EXTERNS
	.align		4
        /*0024*/ 	.byte	0x04, 0x0f
        /*0026*/ 	.short	(.L_25 - .L_24)


	//   ....[0]....
	.align		4
.L_24:
        /*0028*/ 	.word	index@(__assertfail)


	//----- nvinfo : EIATTR_ANNOTATIONS
	.align		4
.L_25:
        /*002c*/ 	.byte	0x04, 0x55
        /*002e*/ 	.short	(.L_27 - .L_26)


	//   ....[0]....
.L_26:
        /*0030*/ 	.word	0x00000001
        /*0034*/ 	.byte	0x90, 0x0d, 0x00, 0x00, 0x01, 0x00, 0x00, 0x00, 0x40, 0x14, 0x00, 0x00, 0x01, 0x00, 0x00, 0x00
        /*0044*/ 	.byte	0x50, 0x63, 0x00, 0x00, 0x01, 0x00, 0x00, 0x00, 0x70, 0x6f, 0x00, 0x00


	//----- nvinfo : EIATTR_MERCURY_ISA_VERSION
	.align		4
.L_27:
        /*0050*/ 	.byte	0x03, 0x5f
        /*0052*/ 	.short	0x0101


	//----- nvinfo : EIATTR_INT_WARP_WIDE_INSTR_OFFSETS
	.align		4
        /*0054*/ 	.byte	0x04, 0x31
        /*0056*/ 	.short	(.L_29 - .L_28)


	//   ....[0]....
.L_28:
        /*0058*/ 	.word	0x000004d0


	//   ....[1]....
        /*005c*/ 	.word	0x000004f0


	//   ....[2]....
        /*0060*/ 	.word	0x00000510


	//   ....[3]....
        /*0064*/ 	.word	0x000005d0


	//   ....[4]....
        /*0068*/ 	.word	0x000005f0


	//   ....[5]....
        /*006c*/ 	.word	0x00000650


	//   ....[6]....
        /*0070*/ 	.word	0x00000760


	//   ....[7]....
        /*0074*/ 	.word	0x00000790


	//   ....[8]....
        /*0078*/ 	.word	0x00002100


	//----- nvinfo : EIATTR_COOP_GROUP_MASK_REGIDS
	.align		4
.L_29:
        /*007c*/ 	.byte	0x04, 0x29
        /*007e*/ 	.short	(.L_31 - .L_30)


	//   ....[0]....
.L_30:
        /*0080*/ 	.word	0xffffffff


	//   ....[1]....
        /*0084*/ 	.word	0xffffffff


	//   ....[2]....
        /*0088*/ 	.word	0xffffffff


	//   ....[3]....
        /*008c*/ 	.word	0xffffffff


	//   ....[4]....
        /*0090*/ 	.word	0xffffffff


	//   ....[5]....
        /*0094*/ 	.word	0xffffffff


	//   ....[6]....
        /*0098*/ 	.word	0xffffffff


	//----- nvinfo : EIATTR_COOP_GROUP_INSTR_OFFSETS
	.align		4
.L_31:
        /*009c*/ 	.byte	0x04, 0x28
        /*009e*/ 	.short	(.L_33 - .L_32)


	//   ....[0]....
.L_32:
        /*00a0*/ 	.word	0x00000070


	//   ....[1]....
        /*00a4*/ 	.word	0x00000080


	//   ....[2]....
        /*00a8*/ 	.word	0x00000140


	//   ....[3]....
        /*00ac*/ 	.word	0x000002b0


	//   ....[4]....
        /*00b0*/ 	.word	0x000002f0


	//   ....[5]....
        /*00b4*/ 	.word	0x00000370


	//   ....[6]....
        /*00b8*/ 	.word	0x00000940


	//----- nvinfo : EIATTR_REG_RECONFIG
	.align		4
.L_33:
        /*00bc*/ 	.byte	0x01, 0x54
	.zero		2


	//----- nvinfo : EIATTR_SYSCALL_OFFSETS
	.align		4
        /*00c0*/ 	.byte	0x04, 0x46
        /*00c2*/ 	.short	(.L_35 - .L_34)


	//   ....[0]....
.L_34:
        /*00c4*/ 	.word	0x000018b0


	//----- nvinfo : EIATTR_MBARRIER_INSTR_OFFSETS
	.align		4
.L_35:
        /*00c8*/ 	.byte	0x04, 0x39
        /*00ca*/ 	.short	(.L_37 - .L_36)


	//   ....[0]....
.L_36:
        /*00cc*/ 	.word	0x00000240
        /*00d0*/ 	.word	0x000000ff
        /*00d4*/ 	.word	0x00000000
        /*00d8*/ 	.short	0x0100
        /*00da*/ 	.byte	0x08
	.zero		1


	//   ....[1]....
        /*00dc*/ 	.word	0x00000250
        /*00e0*/ 	.word	0x000000ff
        /*00e4*/ 	.word	0x00000018
        /*00e8*/ 	.short	0x0100
        /*00ea*/ 	.byte	0x08
	.zero		1


	//   ....[2]....
        /*00ec*/ 	.word	0x00000260
        /*00f0*/ 	.word	0x000000ff
        /*00f4*/ 	.word	0x00000008
        /*00f8*/ 	.short	0x0100
        /*00fa*/ 	.byte	0x08
	.zero		1


	//   ....[3]....
        /*00fc*/ 	.word	0x00000270
        /*0100*/ 	.word	0x000000ff
        /*0104*/ 	.word	0x00000020
        /*0108*/ 	.short	0x0100
        /*010a*/ 	.byte	0x08
	.zero		1


	//   ....[4]....
        /*010c*/ 	.word	0x00000280
        /*0110*/ 	.word	0x000000ff
        /*0114*/ 	.word	0x00000010
        /*0118*/ 	.short	0x0100
        /*011a*/ 	.byte	0x08
	.zero		1


	//   ....[5]....
        /*011c*/ 	.word	0x00000290
        /*0120*/ 	.word	0x000000ff
        /*0124*/ 	.word	0x00000028
        /*0128*/ 	.short	0x0100
        /*012a*/ 	.byte	0x08
	.zero		1


	//   ....[6]....
        /*012c*/ 	.word	0x000007e0
        /*0130*/ 	.word	0x000000ff
        /*0134*/ 	.word	0x00000060
        /*0138*/ 	.short	0x0100
        /*013a*/ 	.byte	0x08
	.zero		1


	//   ....[7]....
        /*013c*/ 	.word	0x00000870
        /*0140*/ 	.word	0x000000ff
        /*0144*/ 	.word	0x00000068
        /*0148*/ 	.short	0x0100
        /*014a*/ 	.byte	0x08
	.zero		1


	//   ....[8]....
        /*014c*/ 	.word	0x000008c0
        /*0150*/ 	.word	0x000000ff
        /*0154*/ 	.word	0x00000040
        /*0158*/ 	.short	0x0100
        /*015a*/ 	.byte	0x09
	.zero		1


	//   ....[9]....
        /*015c*/ 	.word	0x000008d0
        /*0160*/ 	.word	0x000000ff
        /*0164*/ 	.word	0x00000048
        /*0168*/ 	.short	0x0100
        /*016a*/ 	.byte	0x09
	.zero		1


	//   ....[10]....
        /*016c*/ 	.word	0x000008e0
        /*0170*/ 	.word	0x000000ff
        /*0174*/ 	.word	0x00000050
        /*0178*/ 	.short	0x0100
        /*017a*/ 	.byte	0x09
	.zero		1


	//   ....[11]....
        /*017c*/ 	.word	0x000008f0
        /*0180*/ 	.word	0x000000ff
        /*0184*/ 	.word	0x00000058
        /*0188*/ 	.short	0x0100
        /*018a*/ 	.byte	0x09
	.zero		1


	//   ....[12]....
        /*018c*/ 	.word	0x00001770
        /*0190*/ 	.word	0x000000ff
        /*0194*/ 	.word	0xfffffff8
        /*0198*/ 	.short	0x010a
        /*019a*/ 	.byte	0x2b
	.zero		1


	//   ....[13]....
        /*019c*/ 	.word	0x00001930
        /*01a0*/ 	.word	0x00000003
        /*01a4*/ 	.word	0x00000000
        /*01a8*/ 	.short	0x010a
        /*01aa*/ 	.byte	0x3f
	.zero		1


	//   ....[14]....
        /*01ac*/ 	.word	0x00001990
        /*01b0*/ 	.word	0x00000003
        /*01b4*/ 	.word	0x00000000
        /*01b8*/ 	.short	0x010a
        /*01ba*/ 	.byte	0x3f
	.zero		1


	//   ....[15]....
        /*01bc*/ 	.word	0x00001cf0
        /*01c0*/ 	.word	0x000000ff
        /*01c4*/ 	.word	0x00000000
        /*01c8*/ 	.short	0x010a
        /*01ca*/ 	.byte	0x04
	.zero		1


	//   ....[16]....
        /*01cc*/ 	.word	0x00001d30
        /*01d0*/ 	.word	0x000000ff
        /*01d4*/ 	.word	0x00000000
        /*01d8*/ 	.short	0x010a
        /*01da*/ 	.byte	0x04
	.zero		1


	//   ....[17]....
        /*01dc*/ 	.word	0x00001f90
        /*01e0*/ 	.word	0x00000005
        /*01e4*/ 	.word	0x00000000
        /*01e8*/ 	.short	0x0101
        /*01ea*/ 	.byte	0x3f
	.zero		1


	//   ....[18]....
        /*01ec*/ 	.word	0x000020a0
        /*01f0*/ 	.word	0x00000003
        /*01f4*/ 	.word	0x00000000
        /*01f8*/ 	.short	0x0101
        /*01fa*/ 	.byte	0x2e
	.zero		1


	//   ....[19]....
        /*01fc*/ 	.word	0x000021a0
        /*0200*/ 	.word	0x00000003
        /*0204*/ 	.word	0x00000000
        /*0208*/ 	.short	0x0101
        /*020a*/ 	.byte	0x3f
	.zero		1


	//   ....[20]....
        /*020c*/ 	.word	0x00002220
        /*0210*/ 	.word	0x000000ff
        /*0214*/ 	.word	0x00000008
        /*0218*/ 	.short	0x010a
        /*021a*/ 	.byte	0x2b
	.zero		1


	//   ....[21]....
        /*021c*/ 	.word	0x00006390
        /*0220*/ 	.word	0x00000000
        /*0224*/ 	.word	0x00000000
        /*0228*/ 	.short	0x0101
        /*022a*/ 	.byte	0x2e
	.zero		1


	//   ....[22]....
        /*022c*/ 	.word	0x00006cc0
        /*0230*/ 	.word	0x0000000f
        /*0234*/ 	.word	0x00000018
        /*0238*/ 	.short	0x010a
        /*023a*/ 	.byte	0x3f
	.zero		1


	//   ....[23]....
        /*023c*/ 	.word	0x000070a0
        /*0240*/ 	.word	0x00000006
        /*0244*/ 	.word	0x00000068
        /*0248*/ 	.short	0x0101
        /*024a*/ 	.byte	0x3f
	.zero		1


	//   ....[24]....
        /*024c*/ 	.word	0x000077d0
        /*0250*/ 	.word	0x00000007
        /*0254*/ 	.word	0x00000000
        /*0258*/ 	.short	0x010a
        /*025a*/ 	.byte	0x3f
	.zero		1


	//   ....[25]....
        /*025c*/ 	.word	0x00007850
        /*0260*/ 	.word	0x00000004
        /*0264*/ 	.word	0x00000000
        /*0268*/ 	.short	0x010a
        /*026a*/ 	.byte	0x3f
	.zero		1


	//   ....[26]....
        /*026c*/ 	.word	0x000078e0
        /*0270*/ 	.word	0x00000005
        /*0274*/ 	.word	0x00000000
        /*0278*/ 	.short	0x010a
        /*027a*/ 	.byte	0x3f
	.zero		1


	//   ....[27]....
        /*027c*/ 	.word	0x00007950
        /*0280*/ 	.word	0x00000003
        /*0284*/ 	.word	0xfffffff8
        /*0288*/ 	.short	0x010a
        /*028a*/ 	.byte	0x3f
	.zero		1


	//   ....[28]....
        /*028c*/ 	.word	0x000079a0
        /*0290*/ 	.word	0x00000003
        /*0294*/ 	.word	0x00000000
        /*0298*/ 	.short	0x010a
        /*029a*/ 	.byte	0x3f
	.zero		1


	//   ....[29]....
        /*029c*/ 	.word	0x00007a00
        /*02a0*/ 	.word	0x00000005
        /*02a4*/ 	.word	0x00000000
        /*02a8*/ 	.short	0x010a
        /*02aa*/ 	.byte	0x3f
	.zero		1


	//   ....[30]....
        /*02ac*/ 	.word	0x00007a60
        /*02b0*/ 	.word	0x00000003
        /*02b4*/ 	.word	0x00000008
        /*02b8*/ 	.short	0x010a
        /*02ba*/ 	.byte	0x3f
	.zero		1


	//   ....[31]....
        /*02bc*/ 	.word	0x00007b30
        /*02c0*/ 	.word	0x0000000f
        /*02c4*/ 	.word	0x00000018
        /*02c8*/ 	.short	0x010a
        /*02ca*/ 	.byte	0x3f
	.zero		1


	//   ....[32]....
        /*02cc*/ 	.word	0x00007c00
        /*02d0*/ 	.word	0x00000007
        /*02d4*/ 	.word	0x00000000
        /*02d8*/ 	.short	0x010a
        /*02da*/ 	.byte	0x3f
	.zero		1


	//   ....[33]....
        /*02dc*/ 	.word	0x00007c50
        /*02e0*/ 	.word	0x00000004
        /*02e4*/ 	.word	0x00000000
        /*02e8*/ 	.short	0x010a
        /*02ea*/ 	.byte	0x3f
	.zero		1


	//----- nvinfo : EIATTR_NUM_MBARRIERS
	.align		4
.L_37:
        /*02ec*/ 	.byte	0x03, 0x38
        /*02ee*/ 	.short	0x000c


	//----- nvinfo : EIATTR_EXIT_INSTR_OFFSETS
	.align		4
        /*02f0*/ 	.byte	0x04, 0x1c
        /*02f2*/ 	.short	(.L_39 - .L_38)


	//   ....[0]....
.L_38:
        /*02f4*/ 	.word	0x000013d0


	//   ....[1]....
        /*02f8*/ 	.word	0x00001430


	//   ....[2]....
        /*02fc*/ 	.word	0x000069b0


	//   ....[3]....
        /*0300*/ 	.word	0x000069e0


	//   ....[4]....
        /*0304*/ 	.word	0x00007930


	//----- nvinfo : EIATTR_MAX_THREADS
	.align		4
.L_39:
        /*0308*/ 	.byte	0x04, 0x05
        /*030a*/ 	.short	(.L_41 - .L_40)
.L_40:
        /*030c*/ 	.word	0x00000180
        /*0310*/ 	.word	0x00000001
        /*0314*/ 	.word	0x00000001


	//----- nvinfo : EIATTR_CRS_STACK_SIZE
	.align		4
.L_41:
        /*0318*/ 	.byte	0x04, 0x1e
        /*031a*/ 	.short	(.L_43 - .L_42)
.L_42:
        /*031c*/ 	.word	0x00000000


	//----- nvinfo : EIATTR_CBANK_PARAM_SIZE
	.align		4
.L_43:
        /*0320*/ 	.byte	0x03, 0x19
        /*0322*/ 	.short	0x0470


	//----- nvinfo : EIATTR_PARAM_CBANK
	.align		4
        /*0324*/ 	.byte	0x04, 0x0a
        /*0326*/ 	.short	(.L_45 - .L_44)
	.align		4
.L_44:
        /*0328*/ 	.word	index@(.nv.constant0._ZN7cutlass13device_kernelINS_4gemm6kernel13GemmUniversalIN4cute5tupleIJiiiiEEENS1_10collective13CollectiveMmaINS1_34MainloopSm90TmaGmmaWarpSpecializedILi3ENS5_IJNS4_1CILi2EEENSA_ILi1EEESC_EEENS1_32KernelTmaWarpSpecializedPingpongEEENS5_IJNSA_ILi64EEENSA_ILi128EEESG_EEENS_10bfloat16_tENS5_IJlSC_lEEESJ_SK_NS4_8TiledMMAINS4_8MMA_AtomIJNS4_4SM904GMMA28MMA_64x128x16_F32BF16BF16_SSILNSO_5MajorE0ELSQ_0ELNSO_7ScaleInE1ELSR_1EEEEEENS4_6LayoutINS5_IJSC_SC_SC_EEENS5_IJNSA_ILi0EEESW_SW_EEEEENS5_IJNS4_10UnderscoreESZ_SZ_EEEEENS4_13SM90_TMA_LOADENS4_14ComposedLayoutINS4_7SwizzleILi3ELi4ELi3EEENS4_18smem_ptr_flag_bitsILi16EEENSU_INS5_IJNSA_ILi8EEESG_EEENS5_IJSG_SC_EEEEEEEvNS4_8identityENS4_23SM90_TMA_LOAD_MULTICASTES1C_vS1D_EENS_8epilogue10collective6detail29Sm90TmaWarpSpecializedAdapterINS1H_15DefaultEpilogueISJ_SK_SK_NS1G_6thread17LinearCombinationISJ_Li1EffLNS1L_9ScaleType4KindE0ELNS_15FloatRoundStyleE2ESJ_EENS1_15EpilogueDefaultEEEEEvvEEEEvNT_6ParamsE)
        /*032c*/ 	.short	0x0210
        /*032e*/ 	.short	0x0470


	//----- nvinfo : EIATTR_SW_WAR
	.align		4
.L_45:
        /*0330*/ 	.byte	0x04, 0x36
        /*0332*/ 	.short	(.L_47 - .L_46)
.L_46:
        /*0334*/ 	.word	0x00000008
.L_47:


//--------------------- .nv.callgraph             --------------------------
	.section	.nv.callgraph,"",@"SHT_CUDA_CALLGRAPH"
	.align	4
	.sectionentsize	8
	.align		4
        /*0000*/ 	.word	0x00000000
	.align		4
        /*0004*/ 	.word	0xffffffff
	.align		4
        /*0008*/ 	.word	index@(_ZN7cutlass13device_kernelINS_4gemm6kernel13GemmUniversalIN4cute5tupleIJiiiiEEENS1_10collective13CollectiveMmaINS1_34MainloopSm90TmaGmmaWarpSpecializedILi3ENS5_IJNS4_1CILi2EEENSA_ILi1EEESC_EEENS1_32KernelTmaWarpSpecializedPingpongEEENS5_IJNSA_ILi64EEENSA_ILi128EEESG_EEENS_10bfloat16_tENS5_IJlSC_lEEESJ_SK_NS4_8TiledMMAINS4_8MMA_AtomIJNS4_4SM904GMMA28MMA_64x128x16_F32BF16BF16_SSILNSO_5MajorE0ELSQ_0ELNSO_7ScaleInE1ELSR_1EEEEEENS4_6LayoutINS5_IJSC_SC_SC_EEENS5_IJNSA_ILi0EEESW_SW_EEEEENS5_IJNS4_10UnderscoreESZ_SZ_EEEEENS4_13SM90_TMA_LOADENS4_14ComposedLayoutINS4_7SwizzleILi3ELi4ELi3EEENS4_18smem_ptr_flag_bitsILi16EEENSU_INS5_IJNSA_ILi8EEESG_EEENS5_IJSG_SC_EEEEEEEvNS4_8identityENS4_23SM90_TMA_LOAD_MULTICASTES1C_vS1D_EENS_8epilogue10collective6detail29Sm90TmaWarpSpecializedAdapterINS1H_15DefaultEpilogueISJ_SK_SK_NS1G_6thread17LinearCombinationISJ_Li1EffLNS1L_9ScaleType4KindE0ELNS_15FloatRoundStyleE2ESJ_EENS1_15EpilogueDefaultEEEEEvvEEEEvNT_6ParamsE)
	.align		4
        /*000c*/ 	.word	index@(__assertfail)
	.align		4
        /*0010*/ 	.word	0x00000000
	.align		4
        /*0014*/ 	.word	0xfffffffe
	.align		4
        /*0018*/ 	.word	0x00000000
	.align		4
        /*001c*/ 	.word	0xfffffffd
	.align		4
        /*0020*/ 	.word	0x00000000
	.align		4
        /*0024*/ 	.word	0xfffffffc


//--------------------- .nv.constant4             --------------------------
	.section	.nv.constant4,"a",@progbits
	.align	8
	.align		8
.nv.constant4:
        /*0000*/ 	.dword	__assertfail
	.align		8
        /*0008*/ 	.dword	__unnamed_1
	.align		8
        /*0010*/ 	.dword	_ZN39_INTERNAL_bd80840f_4_k_cu_8345eb1d_37164cuda3std3__45__cpo5beginE
	.align		8
        /*0018*/ 	.dword	_ZN39_INTERNAL_bd80840f_4_k_cu_8345eb1d_37164cuda3std3__45__cpo3endE
	.align		8
        /*0020*/ 	.dword	_ZN39_INTERNAL_bd80840f_4_k_cu_8345eb1d_37164cuda3std3__45__cpo6cbeginE
	.align		8
        /*0028*/ 	.dword	_ZN39_INTERNAL_bd80840f_4_k_cu_8345eb1d_37164cuda3std3__45__cpo4cendE
	.align		8
        /*0030*/ 	.dword	_ZN39_INTERNAL_bd80840f_4_k_cu_8345eb1d_37164cuda3std3__441_GLOBAL__N__bd80840f_4_k_cu_8345eb1d_37166ignoreE
	.align		8
        /*0038*/ 	.dword	_ZN39_INTERNAL_bd80840f_4_k_cu_8345eb1d_37164cuda3std3__419piecewise_constructE
	.align		8
        /*0040*/ 	.dword	_ZN39_INTERNAL_bd80840f_4_k_cu_8345eb1d_37164cuda3std3__48in_placeE
	.align		8
        /*0048*/ 	.dword	_ZN39_INTERNAL_bd80840f_4_k_cu_8345eb1d_37164cuda3std6ranges3__45__cpo4swapE
	.align		8
        /*0050*/ 	.dword	_ZN39_INTERNAL_bd80840f_4_k_cu_8345eb1d_37164cuda3std6ranges3__45__cpo9iter_moveE
	.align		8
        /*0058*/ 	.dword	_ZN39_INTERNAL_bd80840f_4_k_cu_8345eb1d_37164cute7productE
	.align		8
        /*0060*/ 	.dword	_ZN39_INTERNAL_bd80840f_4_k_cu_8345eb1d_37164cute1_E
	.align		8
        /*0068*/ 	.dword	$str$22
	.align		8
        /*0070*/ 	.dword	$str$23


//--------------------- .text._ZN7cutlass13device_kernelINS_4gemm6kernel13GemmUniversalIN4cute5tupleIJiiiiEEENS1_10collective13CollectiveMmaINS1_34MainloopSm90TmaGmmaWarpSpecializedILi3ENS5_IJNS4_1CILi2EEENSA_ILi1EEESC_EEENS1_32KernelTmaWarpSpecializedPingpongEEENS5_IJNSA_ILi64EEENSA_ILi128EEESG_EEENS_10bfloat16_tENS5_IJlSC_lEEESJ_SK_NS4_8TiledMMAINS4_8MMA_AtomIJNS4_4SM904GMMA28MMA_64x128x16_F32BF16BF16_SSILNSO_5MajorE0ELSQ_0ELNSO_7ScaleInE1ELSR_1EEEEEENS4_6LayoutINS5_IJSC_SC_SC_EEENS5_IJNSA_ILi0EEESW_SW_EEEEENS5_IJNS4_10UnderscoreESZ_SZ_EEEEENS4_13SM90_TMA_LOADENS4_14ComposedLayoutINS4_7SwizzleILi3ELi4ELi3EEENS4_18smem_ptr_flag_bitsILi16EEENSU_INS5_IJNSA_ILi8EEESG_EEENS5_IJSG_SC_EEEEEEEvNS4_8identityENS4_23SM90_TMA_LOAD_MULTICASTES1C_vS1D_EENS_8epilogue10collective6detail29Sm90TmaWarpSpecializedAdapterINS1H_15DefaultEpilogueISJ_SK_SK_NS1G_6thread17LinearCombinationISJ_Li1EffLNS1L_9ScaleType4KindE0ELNS_15FloatRoundStyleE2ESJ_EENS1_15EpilogueDefaultEEEEEvvEEEEvNT_6ParamsE --------------------------
	.section	.text._ZN7cutlass13device_kernelINS_4gemm6kernel13GemmUniversalIN4cute5tupleIJiiiiEEENS1_10collective13CollectiveMmaINS1_34MainloopSm90TmaGmmaWarpSpecializedILi3ENS5_IJNS4_1CILi2EEENSA_ILi1EEESC_EEENS1_32KernelTmaWarpSpecializedPingpongEEENS5_IJNSA_ILi64EEENSA_ILi128EEESG_EEENS_10bfloat16_tENS5_IJlSC_lEEESJ_SK_NS4_8TiledMMAINS4_8MMA_AtomIJNS4_4SM904GMMA28MMA_64x128x16_F32BF16BF16_SSILNSO_5MajorE0ELSQ_0ELNSO_7ScaleInE1ELSR_1EEEEEENS4_6LayoutINS5_IJSC_SC_SC_EEENS5_IJNSA_ILi0EEESW_SW_EEEEENS5_IJNS4_10UnderscoreESZ_SZ_EEEEENS4_13SM90_TMA_LOADENS4_14ComposedLayoutINS4_7SwizzleILi3ELi4ELi3EEENS4_18smem_ptr_flag_bitsILi16EEENSU_INS5_IJNSA_ILi8EEESG_EEENS5_IJSG_SC_EEEEEEEvNS4_8identityENS4_23SM90_TMA_LOAD_MULTICASTES1C_vS1D_EENS_8epilogue10collective6detail29Sm90TmaWarpSpecializedAdapterINS1H_15DefaultEpilogueISJ_SK_SK_NS1G_6thread17LinearCombinationISJ_Li1EffLNS1L_9ScaleType4KindE0ELNS_15FloatRoundStyleE2ESJ_EENS1_15EpilogueDefaultEEEEEvvEEEEvNT_6ParamsE,"ax",@progbits
	.align	128
.text._ZN7cutlass13device_kernelINS_4gemm6kernel13GemmUniversalIN4cute5tupleIJiiiiEEENS1_10collective13CollectiveMmaINS1_34MainloopSm90TmaGmmaWarpSpecializedILi3ENS5_IJNS4_1CILi2EEENSA_ILi1EEESC_EEENS1_32KernelTmaWarpSpecializedPingpongEEENS5_IJNSA_ILi64EEENSA_ILi128EEESG_EEENS_10bfloat16_tENS5_IJlSC_lEEESJ_SK_NS4_8TiledMMAINS4_8MMA_AtomIJNS4_4SM904GMMA28MMA_64x128x16_F32BF16BF16_SSILNSO_5MajorE0ELSQ_0ELNSO_7ScaleInE1ELSR_1EEEEEENS4_6LayoutINS5_IJSC_SC_SC_EEENS5_IJNSA_ILi0EEESW_SW_EEEEENS5_IJNS4_10UnderscoreESZ_SZ_EEEEENS4_13SM90_TMA_LOADENS4_14ComposedLayoutINS4_7SwizzleILi3ELi4ELi3EEENS4_18smem_ptr_flag_bitsILi16EEENSU_INS5_IJNSA_ILi8EEESG_EEENS5_IJSG_SC_EEEEEEEvNS4_8identityENS4_23SM90_TMA_LOAD_MULTICASTES1C_vS1D_EENS_8epilogue10collective6detail29Sm90TmaWarpSpecializedAdapterINS1H_15DefaultEpilogueISJ_SK_SK_NS1G_6thread17LinearCombinationISJ_Li1EffLNS1L_9ScaleType4KindE0ELNS_15FloatRoundStyleE2ESJ_EENS1_15EpilogueDefaultEEEEEvvEEEEvNT_6ParamsE:
        .type           _ZN7cutlass13device_kernelINS_4gemm6kernel13GemmUniversalIN4cute5tupleIJiiiiEEENS1_10collective13CollectiveMmaINS1_34MainloopSm90TmaGmmaWarpSpecializedILi3ENS5_IJNS4_1CILi2EEENSA_ILi1EEESC_EEENS1_32KernelTmaWarpSpecializedPingpongEEENS5_IJNSA_ILi64EEENSA_ILi128EEESG_EEENS_10bfloat16_tENS5_IJlSC_lEEESJ_SK_NS4_8TiledMMAINS4_8MMA_AtomIJNS4_4SM904GMMA28MMA_64x128x16_F32BF16BF16_SSILNSO_5MajorE0ELSQ_0ELNSO_7ScaleInE1ELSR_1EEEEEENS4_6LayoutINS5_IJSC_SC_SC_EEENS5_IJNSA_ILi0EEESW_SW_EEEEENS5_IJNS4_10UnderscoreESZ_SZ_EEEEENS4_13SM90_TMA_LOADENS4_14ComposedLayoutINS4_7SwizzleILi3ELi4ELi3EEENS4_18smem_ptr_flag_bitsILi16EEENSU_INS5_IJNSA_ILi8EEESG_EEENS5_IJSG_SC_EEEEEEEvNS4_8identityENS4_23SM90_TMA_LOAD_MULTICASTES1C_vS1D_EENS_8epilogue10collective6detail29Sm90TmaWarpSpecializedAdapterINS1H_15DefaultEpilogueISJ_SK_SK_NS1G_6thread17LinearCombinationISJ_Li1EffLNS1L_9ScaleType4KindE0ELNS_15FloatRoundStyleE2ESJ_EENS1_15EpilogueDefaultEEEEEvvEEEEvNT_6ParamsE,@function
        .size           _ZN7cutlass13device_kernelINS_4gemm6kernel13GemmUniversalIN4cute5tupleIJiiiiEEENS1_10collective13CollectiveMmaINS1_34MainloopSm90TmaGmmaWarpSpecializedILi3ENS5_IJNS4_1CILi2EEENSA_ILi1EEESC_EEENS1_32KernelTmaWarpSpecializedPingpongEEENS5_IJNSA_ILi64EEENSA_ILi128EEESG_EEENS_10bfloat16_tENS5_IJlSC_lEEESJ_SK_NS4_8TiledMMAINS4_8MMA_AtomIJNS4_4SM904GMMA28MMA_64x128x16_F32BF16BF16_SSILNSO_5MajorE0ELSQ_0ELNSO_7ScaleInE1ELSR_1EEEEEENS4_6LayoutINS5_IJSC_SC_SC_EEENS5_IJNSA_ILi0EEESW_SW_EEEEENS5_IJNS4_10UnderscoreESZ_SZ_EEEEENS4_13SM90_TMA_LOADENS4_14ComposedLayoutINS4_7SwizzleILi3ELi4ELi3EEENS4_18smem_ptr_flag_bitsILi16EEENSU_INS5_IJNSA_ILi8EEESG_EEENS5_IJSG_SC_EEEEEEEvNS4_8identityENS4_23SM90_TMA_LOAD_MULTICASTES1C_vS1D_EENS_8epilogue10collective6detail29Sm90TmaWarpSpecializedAdapterINS1H_15DefaultEpilogueISJ_SK_SK_NS1G_6thread17LinearCombinationISJ_Li1EffLNS1L_9ScaleType4KindE0ELNS_15FloatRoundStyleE2ESJ_EENS1_15EpilogueDefaultEEEEEvvEEEEvNT_6ParamsE,(.L_x_199 - _ZN7cutlass13device_kernelINS_4gemm6kernel13GemmUniversalIN4cute5tupleIJiiiiEEENS1_10collective13CollectiveMmaINS1_34MainloopSm90TmaGmmaWarpSpecializedILi3ENS5_IJNS4_1CILi2EEENSA_ILi1EEESC_EEENS1_32KernelTmaWarpSpecializedPingpongEEENS5_IJNSA_ILi64EEENSA_ILi128EEESG_EEENS_10bfloat16_tENS5_IJlSC_lEEESJ_SK_NS4_8TiledMMAINS4_8MMA_AtomIJNS4_4SM904GMMA28MMA_64x128x16_F32BF16BF16_SSILNSO_5MajorE0ELSQ_0ELNSO_7ScaleInE1ELSR_1EEEEEENS4_6LayoutINS5_IJSC_SC_SC_EEENS5_IJNSA_ILi0EEESW_SW_EEEEENS5_IJNS4_10UnderscoreESZ_SZ_EEEEENS4_13SM90_TMA_LOADENS4_14ComposedLayoutINS4_7SwizzleILi3ELi4ELi3EEENS4_18smem_ptr_flag_bitsILi16EEENSU_INS5_IJNSA_ILi8EEESG_EEENS5_IJSG_SC_EEEEEEEvNS4_8identityENS4_23SM90_TMA_LOAD_MULTICASTES1C_vS1D_EENS_8epilogue10collective6detail29Sm90TmaWarpSpecializedAdapterINS1H_15DefaultEpilogueISJ_SK_SK_NS1G_6thread17LinearCombinationISJ_Li1EffLNS1L_9ScaleType4KindE0ELNS_15FloatRoundStyleE2ESJ_EENS1_15EpilogueDefaultEEEEEvvEEEEvNT_6ParamsE)
        .other          _ZN7cutlass13device_kernelINS_4gemm6kernel13GemmUniversalIN4cute5tupleIJiiiiEEENS1_10collective13CollectiveMmaINS1_34MainloopSm90TmaGmmaWarpSpecializedILi3ENS5_IJNS4_1CILi2EEENSA_ILi1EEESC_EEENS1_32KernelTmaWarpSpecializedPingpongEEENS5_IJNSA_ILi64EEENSA_ILi128EEESG_EEENS_10bfloat16_tENS5_IJlSC_lEEESJ_SK_NS4_8TiledMMAINS4_8MMA_AtomIJNS4_4SM904GMMA28MMA_64x128x16_F32BF16BF16_SSILNSO_5MajorE0ELSQ_0ELNSO_7ScaleInE1ELSR_1EEEEEENS4_6LayoutINS5_IJSC_SC_SC_EEENS5_IJNSA_ILi0EEESW_SW_EEEEENS5_IJNS4_10UnderscoreESZ_SZ_EEEEENS4_13SM90_TMA_LOADENS4_14ComposedLayoutINS4_7SwizzleILi3ELi4ELi3EEENS4_18smem_ptr_flag_bitsILi16EEENSU_INS5_IJNSA_ILi8EEESG_EEENS5_IJSG_SC_EEEEEEEvNS4_8identityENS4_23SM90_TMA_LOAD_MULTICASTES1C_vS1D_EENS_8epilogue10collective6detail29Sm90TmaWarpSpecializedAdapterINS1H_15DefaultEpilogueISJ_SK_SK_NS1G_6thread17LinearCombinationISJ_Li1EffLNS1L_9ScaleType4KindE0ELNS_15FloatRoundStyleE2ESJ_EENS1_15EpilogueDefaultEEEEEvvEEEEvNT_6ParamsE,@"STO_CUDA_ENTRY STV_DEFAULT"
_ZN7cutlass13device_kernelINS_4gemm6kernel13GemmUniversalIN4cute5tupleIJiiiiEEENS1_10collective13CollectiveMmaINS1_34MainloopSm90TmaGmmaWarpSpecializedILi3ENS5_IJNS4_1CILi2EEENSA_ILi1EEESC_EEENS1_32KernelTmaWarpSpecializedPingpongEEENS5_IJNSA_ILi64EEENSA_ILi128EEESG_EEENS_10bfloat16_tENS5_IJlSC_lEEESJ_SK_NS4_8TiledMMAINS4_8MMA_AtomIJNS4_4SM904GMMA28MMA_64x128x16_F32BF16BF16_SSILNSO_5MajorE0ELSQ_0ELNSO_7ScaleInE1ELSR_1EEEEEENS4_6LayoutINS5_IJSC_SC_SC_EEENS5_IJNSA_ILi0EEESW_SW_EEEEENS5_IJNS4_10UnderscoreESZ_SZ_EEEEENS4_13SM90_TMA_LOADENS4_14ComposedLayoutINS4_7SwizzleILi3ELi4ELi3EEENS4_18smem_ptr_flag_bitsILi16EEENSU_INS5_IJNSA_ILi8EEESG_EEENS5_IJSG_SC_EEEEEEEvNS4_8identityENS4_23SM90_TMA_LOAD_MULTICASTES1C_vS1D_EENS_8epilogue10collective6detail29Sm90TmaWarpSpecializedAdapterINS1H_15DefaultEpilogueISJ_SK_SK_NS1G_6thread17LinearCombinationISJ_Li1EffLNS1L_9ScaleType4KindE0ELNS_15FloatRoundStyleE2ESJ_EENS1_15EpilogueDefaultEEEEEvvEEEEvNT_6ParamsE:
[----:B------:R-:W0:Y:S02]  /*0000*/  LDC R1, c[0x0][0x28] ;  /* 0x00000a00ff017b82 */ /* 0x000e240000000800 */
[----:B0-----:R-:W-:Y:S01]  /*0010*/  VIADD R1, R1, 0xfffffff8 ;  /* 0xfffffff801017836 */ /* 0x001fe20000000000 */
[----:B------:R-:W0:Y:S01]  /*0020*/  S2R R4, SR_TID.X ;  /* 0x0000000000047919 */ /* 0x000e220000002100 */
[----:B------:R-:W-:Y:S01]  /*0030*/  ELECT P0, URZ, PT ;  /* 0x00000000003f782f */ /* 0x000fe20003800000 */
[----:B------:R-:W-:Y:S01]  /*0040*/  BSSY B0, `(.L_x_0) ;  /* 0x000000f000007945 */ /* 0x000fe20003800000 */
[--C-:B0-----:R-:W-:Y:S02]  /*0050*/  SHF.R.U32.HI R0, RZ, 0x5, R4.reuse ;  /* 0x00000005ff007819 */ /* 0x101fe40000011604 */
[----:B------:R-:W-:-:S03]  /*0060*/  SHF.R.U32.HI R7, RZ, 0x7, R4 ;  /* 0x00000007ff077819 */ /* 0x000fc60000011604 */
[----:B------:R-:W0:Y:S04]  /*0070*/  SHFL.IDX PT, R2, R0, RZ, 0x1f ;  /* 0x00001fff00027589 */ /* 0x000e2800000e0000 */
[----:B------:R1:W2:Y:S01]  /*0080*/  SHFL.IDX PT, R10, R7, RZ, 0x1f ;  /* 0x00001fff070a7589 */ /* 0x0002a200000e0000 */
[----:B0-----:R-:W-:-:S13]  /*0090*/  ISETP.NE.OR P0, PT, R2, RZ, !P0 ;  /* 0x000000ff0200720c */ /* 0x001fda0004705670 */
[----:B-12---:R-:W-:Y:S05]  /*00a0*/  @P0 BRA `(.L_x_1) ;  /* 0x0000000000200947 */ /* 0x006fea0003800000 */
[----:B------:R-:W-:Y:S02]  /*00b0*/  ULDC.64 UR4, c[0x0][0x198] ;  /* 0x0000660000047ab9 */ /* 0x000fe40000000a00 */
[----:B------:R-:W-:Y:S02]  /*00c0*/  UIADD3 UR6, UP0, UR4, 0xf0, URZ ;  /* 0x000000f004067890 */ /* 0x000fe4000ff1e03f */
[----:B------:R-:W-:Y:S02]  /*00d0*/  UIADD3 UR4, UP1, UR4, 0x1f0, URZ ;  /* 0x000001f004047890 */ /* 0x000fe4000ff3e03f */
[----:B------:R-:W-:Y:S02]  /*00e0*/  UIADD3.X UR7, URZ, UR5, URZ, UP0, !UPT ;  /* 0x000000053f077290 */ /* 0x000fe400087fe43f */
[----:B------:R-:W-:-:S07]  /*00f0*/  UIADD3.X UR5, URZ, UR5, URZ, UP1, !UPT ;  /* 0x000000053f057290 */ /* 0x000fce0008ffe43f */
[----:B------:R0:W-:Y:S02]  /*0100*/  UTMACCTL.PF [UR6] ;  /* 0x00000000060079b9 */ /* 0x0001e40008040000 */
[----:B------:R0:W-:Y:S02]  /*0110*/  UTMACCTL.PF [UR4] ;  /* 0x00000000040079b9 */ /* 0x0001e40008040000 */
[----:B0-----:R-:W-:Y:S01]  /*0120*/  NOP ;  /* 0x0000000000007918 */ /* 0x001fe20000000000 */
.L_x_1:
[----:B------:R-:W-:Y:S05]  /*0130*/  BSYNC B0 ;  /* 0x0000000000007941 */ /* 0x000fea0003800000 */
.L_x_0:
[----:B------:R-:W0:Y:S02]  /*0140*/  SHFL.IDX PT, R9, R0, RZ, 0x1f ;  /* 0x00001fff00097589 */ /* 0x000e2400000e0000 */
[----:B0-----:R-:W-:-:S13]  /*0150*/  ISETP.NE.AND P0, PT, R9, RZ, PT ;  /* 0x000000ff0900720c */ /* 0x001fda0003f05270 */
[----:B------:R-:W-:Y:S05]  /*0160*/  @P0 BRA `(.L_x_2) ;  /* 0x0000000000500947 */ /* 0x000fea0003800000 */
[----:B------:R-:W0:Y:S01]  /*0170*/  S2UR UR8, SR_CgaCtaId ;  /* 0x00000000000879c3 */ /* 0x000e220000008800 */
[----:B------:R-:W-:Y:S01]  /*0180*/  UMOV UR4, 0x400 ;  /* 0x0000040000047882 */ /* 0x000fe20000000000 */
[----:B------:R-:W-:Y:S01]  /*0190*/  UMOV UR5, 0x1 ;  /* 0x0000000100057882 */ /* 0x000fe20000000000 */
[----:B------:R-:W-:Y:S01]  /*01a0*/  UMOV UR6, 0x2 ;  /* 0x0000000200067882 */ /* 0x000fe20000000000 */
[----:B------:R-:W-:Y:S01]  /*01b0*/  ELECT P0, URZ, PT ;  /* 0x00000000003f782f */ /* 0x000fe20003800000 */
[----:B------:R-:W-:-:S04]  /*01c0*/  UIADD3 UR6, -UR6, 0x100000, URZ ;  /* 0x0010000006067890 */ /* 0x000fc8000fffe13f */
[----:B------:R-:W-:Y:S02]  /*01d0*/  USHF.L.U32 UR7, UR6, 0xb, URZ ;  /* 0x0000000b06077899 */ /* 0x000fe4000800063f */
[----:B------:R-:W-:Y:S02]  /*01e0*/  USHF.L.U32 UR6, UR6, 0x1, URZ ;  /* 0x0000000106067899 */ /* 0x000fe4000800063f */
[----:B0-----:R-:W-:Y:S02]  /*01f0*/  ULEA UR8, UR8, UR4, 0x18 ;  /* 0x0000000408087291 */ /* 0x001fe4000f8ec03f */
[----:B------:R-:W-:-:S04]  /*0200*/  UIADD3 UR4, -UR5, 0x100000, URZ ;  /* 0x0010000005047890 */ /* 0x000fc8000fffe13f */
[----:B------:R-:W-:Y:S02]  /*0210*/  USHF.L.U32 UR5, UR4, 0xb, URZ ;  /* 0x0000000b04057899 */ /* 0x000fe4000800063f */
[----:B------:R-:W-:Y:S01]  /*0220*/  USHF.L.U32 UR4, UR4, 0x1, URZ ;  /* 0x0000000104047899 */ /* 0x000fe2000800063f */
[----:B------:R-:W0:Y:S11]  /*0230*/  FENCE.VIEW.ASYNC.S ;  /* 0x00000000000073c6 */ /* 0x000e360000000000 */
[----:B0-----:R0:W1:Y:S01]  /*0240*/  SYNCS.EXCH.64 URZ, [UR8], UR4 ;  /* 0x00000004083f75b2 */ /* 0x0010620008000100 */
[----:B------:R0:W2:Y:S01]  /*0250*/  SYNCS.EXCH.64 URZ, [UR8+0x18], UR6 ;  /* 0x00001806083f75b2 */ /* 0x0000a20008000100 */
[----:B------:R0:W3:Y:S01]  /*0260*/  SYNCS.EXCH.64 URZ, [UR8+0x8], UR4 ;  /* 0x00000804083f75b2 */ /* 0x0000e20008000100 */
[----:B------:R0:W4:Y:S01]  /*0270*/  SYNCS.EXCH.64 URZ, [UR8+0x20], UR6 ;  /* 0x00002006083f75b2 */ /* 0x0001220008000100 */
[----:B------:R0:W0:Y:S01]  /*0280*/  SYNCS.EXCH.64 URZ, [UR8+0x10], UR4 ;  /* 0x00001004083f75b2 */ /* 0x0000220008000100 */
[----:B------:R0:W0:Y:S01]  /*0290*/  SYNCS.EXCH.64 URZ, [UR8+0x28], UR6 ;  /* 0x00002806083f75b2 */ /* 0x0000220008000100 */
[----:B------:R-:W-:Y:S01]  /*02a0*/  NOP ;  /* 0x0000000000007918 */ /* 0x000fe20000000000 */
.L_x_2:
[----:B------:R-:W5:Y:S01]  /*02b0*/  SHFL.IDX PT, R12, R0, RZ, 0x1f ;  /* 0x00001fff000c7589 */ /* 0x000f6200000e0000 */
[----:B------:R-:W1:Y:S01]  /*02c0*/  S2UR UR12, SR_CTAID.X ;  /* 0x00000000000c79c3 */ /* 0x000e620000002500 */
[----:B------:R-:W-:Y:S02]  /*02d0*/  SHF.R.S32.HI R3, RZ, 0x1f, R4 ;  /* 0x0000001fff037819 */ /* 0x000fe40000011404 */
[----:B------:R-:W-:Y:S01]  /*02e0*/  ELECT P0, URZ, PT ;  /* 0x00000000003f782f */ /* 0x000fe20003800000 */
[----:B------:R-:W2:Y:S01]  /*02f0*/  SHFL.IDX PT, R11, R0, RZ, 0x1f ;  /* 0x00001fff000b7589 */ /* 0x000ea200000e0000 */
[----:B0-----:R-:W-:Y:S01]  /*0300*/  ULDC UR4, c[0x0][0x150] ;  /* 0x0000540000047ab9 */ /* 0x001fe20000000800 */
[----:B------:R-:W-:Y:S02]  /*0310*/  LEA.HI R3, R3, R4, RZ, 0x7 ;  /* 0x0000000403037211 */ /* 0x000fe400078f38ff */
[----:B------:R-:W-:Y:S01]  /*0320*/  ELECT P1, URZ, PT ;  /* 0x00000000003f782f */ /* 0x000fe20003820000 */
[----:B------:R-:W0:Y:S01]  /*0330*/  S2R R6, SR_CTAID.Y ;  /* 0x0000000000067919 */ /* 0x000e220000002600 */
[----:B------:R-:W3:Y:S01]  /*0340*/  LDC R14, c[0x0][0x144] ;  /* 0x00005100ff0e7b82 */ /* 0x000ee20000000800 */
[----:B------:R-:W-:Y:S01]  /*0350*/  LOP3.LUT R3, R3, 0xffffff80, RZ, 0xc0, !PT ;  /* 0xffffff8003037812 */ /* 0x000fe200078ec0ff */
[----:B------:R-:W-:Y:S01]  /*0360*/  UMOV UR11, 0x80 ;  /* 0x00000080000b7882 */ /* 0x000fe20000000000 */
[----:B------:R-:W4:Y:S01]  /*0370*/  SHFL.IDX PT, R16, R7, RZ, 0x1f ;  /* 0x00001fff07107589 */ /* 0x000f2200000e0000 */
[----:B------:R-:W-:Y:S01]  /*0380*/  NOP ;  /* 0x0000000000007918 */ /* 0x000fe20000000000 */
[----:B------:R-:W-:Y:S01]  /*0390*/  NOP ;  /* 0x0000000000007918 */ /* 0x000fe20000000000 */
[----:B------:R-:W-:Y:S01]  /*03a0*/  IMAD.IADD R5, R4, 0x1, -R3 ;  /* 0x0000000104057824 */ /* 0x000fe200078e0a03 */
[C---:B------:R-:W-:Y:S01]  /*03b0*/  ISETP.NE.AND P4, PT, R10.reuse, RZ, PT ;  /* 0x000000ff0a00720c */ /* 0x040fe20003f85270 */
[----:B------:R-:W4:Y:S01]  /*03c0*/  LDC R15, c[0x0][0x140] ;  /* 0x00005000ff0f7b82 */ /* 0x000f220000000800 */
[----:B------:R-:W-:-:S02]  /*03d0*/  VIADD R36, R10, 0xffffffff ;  /* 0xffffffff0a247836 */ /* 0x000fc40000000000 */
[----:B------:R-:W-:Y:S01]  /*03e0*/  SHF.R.S32.HI R8, RZ, 0x1f, R5 ;  /* 0x0000001fff087819 */ /* 0x000fe20000011405 */
[----:B------:R-:W-:Y:S02]  /*03f0*/  IMAD.MOV.U32 R89, RZ, RZ, 0x1 ;  /* 0x00000001ff597424 */ /* 0x000fe400078e00ff */
[----:B------:R-:W-:Y:S02]  /*0400*/  ISETP.GE.U32.AND P6, PT, R36, 0x2, PT ;  /* 0x000000022400780c */ /* 0x000fe40003fc6070 */
[----:B-----5:R-:W-:Y:S01]  /*0410*/  ISETP.NE.OR P0, PT, R12, RZ, !P0 ;  /* 0x000000ff0c00720c */ /* 0x020fe20004705670 */
[----:B------:R-:W5:Y:S01]  /*0420*/  LDC R25, c[0x0][0x148] ;  /* 0x00005200ff197b82 */ /* 0x000f620000000800 */
[----:B-1----:R-:W-:Y:S02]  /*0430*/  I2FP.F32.U32 R12, UR12 ;  /* 0x0000000c000c7c45 */ /* 0x002fe40008201000 */
[----:B------:R-:W-:Y:S02]  /*0440*/  LEA.HI R3, R8, R5, RZ, 0x3 ;  /* 0x0000000508037211 */ /* 0x000fe400078f18ff */
[----:B--2---:R-:W-:Y:S01]  /*0450*/  ISETP.NE.OR P1, PT, R11, RZ, !P1 ;  /* 0x000000ff0b00720c */ /* 0x004fe20004f25670 */
[----:B------:R-:W-:Y:S01]  /*0460*/  FMUL R13, R12, UR4 ;  /* 0x000000040c0d7c20 */ /* 0x000fe20008400000 */
[--C-:B------:R-:W-:Y:S01]  /*0470*/  SHF.R.S32.HI R0, RZ, 0x3, R3.reuse ;  /* 0x00000003ff007819 */ /* 0x100fe20000011403 */
[----:B------:R-:W-:Y:S01]  /*0480*/  ULDC UR4, c[0x0][0x154] ;  /* 0x0000550000047ab9 */ /* 0x000fe20000000800 */
[----:B------:R-:W-:-:S02]  /*0490*/  SHF.R.S32.HI R3, RZ, 0x1f, R3 ;  /* 0x0000001fff037819 */ /* 0x000fc40000011403 */
[----:B------:R-:W-:Y:S01]  /*04a0*/  SHF.R.S32.HI R12, RZ, 0x1f, R9 ;  /* 0x0000001fff0c7819 */ /* 0x000fe20000011409 */
[----:B------:R-:W1:Y:S01]  /*04b0*/  F2I.U32.TRUNC.NTZ R13, R13 ;  /* 0x0000000d000d7305 */ /* 0x000e62000020f000 */
[----:B------:R-:W-:Y:S01]  /*04c0*/  LEA.HI R11, R3, R0, RZ, 0x2 ;  /* 0x00000000030b7211 */ /* 0x000fe200078f10ff */
[----:B------:R-:W-:Y:S01]  /*04d0*/  VOTEU.ALL UP1, P0 ;  /* 0x00000000003f7886 */ /* 0x000fe20000020000 */
[----:B------:R-:W-:Y:S01]  /*04e0*/  LEA.HI R12, R12, R9, RZ, 0x2 ;  /* 0x000000090c0c7211 */ /* 0x000fe200078f10ff */
[----:B------:R-:W-:Y:S01]  /*04f0*/  VOTEU.ALL UP0, P0 ;  /* 0x00000000003f7886 */ /* 0x000fe20000000000 */
[----:B------:R-:W-:Y:S01]  /*0500*/  SHF.R.S32.HI R3, RZ, 0x1f, R2 ;  /* 0x0000001fff037819 */ /* 0x000fe20000011402 */
[----:B------:R-:W-:Y:S01]  /*0510*/  VOTEU.ALL UP2, P1 ;  /* 0x00000000003f7886 */ /* 0x000fe20000840000 */
[----:B------:R-:W-:Y:S01]  /*0520*/  LOP3.LUT R11, R11, 0xfffffffc, RZ, 0xc0, !PT ;  /* 0xfffffffc0b0b7812 */ /* 0x000fe200078ec0ff */
[----:B------:R-:W2:Y:S01]  /*0530*/  @!UP1 S2UR UR7, SR_CgaCtaId ;  /* 0x00000000000799c3 */ /* 0x000ea20000008800 */
[----:B------:R-:W-:Y:S01]  /*0540*/  LOP3.LUT R12, R12, 0x3ffffffc, RZ, 0xc0, !PT ;  /* 0x3ffffffc0c0c7812 */ /* 0x000fe200078ec0ff */
[----:B------:R-:W-:Y:S01]  /*0550*/  @!UP1 UMOV UR6, 0x400 ;  /* 0x0000040000069882 */ /* 0x000fe20000000000 */
[----:B------:R-:W-:Y:S01]  /*0560*/  LEA.HI R3, R3, R2, RZ, 0x2 ;  /* 0x0000000203037211 */ /* 0x000fe200078f10ff */
[----:B------:R-:W-:Y:S01]  /*0570*/  IMAD.IADD R11, R0, 0x1, -R11 ;  /* 0x00000001000b7824 */ /* 0x000fe200078e0a0b */
[----:B------:R-:W-:Y:S01]  /*0580*/  @!UP2 UMOV UR9, 0x400 ;  /* 0x000004000009a882 */ /* 0x000fe20000000000 */
[----:B------:R-:W-:Y:S01]  /*0590*/  IMAD.IADD R12, R9, 0x1, -R12 ;  /* 0x00000001090c7824 */ /* 0x000fe200078e0a0c */
[----:B------:R-:W-:Y:S01]  /*05a0*/  LOP3.LUT R3, R3, 0xfffffffc, RZ, 0xc0, !PT ;  /* 0xfffffffc03037812 */ /* 0x000fe200078ec0ff */
[----:B------:R-:W5:Y:S01]  /*05b0*/  @!UP2 S2UR UR10, SR_CgaCtaId ;  /* 0x00000000000aa9c3 */ /* 0x000f620000008800 */
[----:B-1----:R-:W-:Y:S01]  /*05c0*/  IMAD.MOV R13, RZ, RZ, -R13 ;  /* 0x000000ffff0d7224 */ /* 0x002fe200078e0a0d */
[----:B------:R-:W-:Y:S01]  /*05d0*/  VOTEU.ALL UP3, P1 ;  /* 0x00000000003f7886 */ /* 0x000fe20000860000 */
[----:B------:R-:W-:Y:S01]  /*05e0*/  IMAD R11, R12, 0x4, R11 ;  /* 0x000000040c0b7824 */ /* 0x000fe200078e020b */
[----:B------:R-:W-:Y:S01]  /*05f0*/  VOTEU.ALL UP4, P1 ;  /* 0x00000000003f7886 */ /* 0x000fe20000880000 */
[----:B------:R-:W-:Y:S01]  /*0600*/  IMAD.IADD R9, R2, 0x1, -R3 ;  /* 0x0000000102097824 */ /* 0x000fe200078e0a03 */
[----:B0-----:R-:W-:Y:S01]  /*0610*/  I2FP.F32.U32 R2, R6 ;  /* 0x0000000600027245 */ /* 0x001fe20000201000 */
[----:B---3--:R-:W-:Y:S01]  /*0620*/  IMAD R21, R14, R13, UR12 ;  /* 0x0000000c0e157e24 */ /* 0x008fe2000f8e020d */
[C---:B------:R-:W-:Y:S01]  /*0630*/  LEA.HI R0, R11.reuse, R11, RZ, 0x1 ;  /* 0x0000000b0b007211 */ /* 0x040fe200078f08ff */
[C---:B------:R-:W-:Y:S01]  /*0640*/  IMAD.SHL.U32 R88, R11.reuse, 0x4, RZ ;  /* 0x000000040b587824 */ /* 0x040fe200078e00ff */
[----:B------:R-:W-:Y:S01]  /*0650*/  VOTEU.ALL UP5, P1 ;  /* 0x00000000003f7886 */ /* 0x000fe200008a0000 */
[----:B------:R-:W-:Y:S01]  /*0660*/  FMUL R2, R2, UR4 ;  /* 0x0000000402027c20 */ /* 0x000fe20008400000 */
[----:B------:R-:W-:Y:S01]  /*0670*/  LOP3.LUT R0, R0, 0xfffffffe, RZ, 0xc0, !PT ;  /* 0xfffffffe00007812 */ /* 0x000fe200078ec0ff */
[----:B------:R-:W-:Y:S01]  /*0680*/  UMOV UR4, 0x20 ;  /* 0x0000002000047882 */ /* 0x000fe20000000000 */
[----:B------:R-:W-:Y:S01]  /*0690*/  LOP3.LUT R88, R11, 0xc, R88, 0x78, !PT ;  /* 0x0000000c0b587812 */ /* 0x000fe200078e7858 */
[----:B------:R-:W-:-:S04]  /*06a0*/  @!UP1 UIADD3 UR4, -UR4, 0x100000, URZ ;  /* 0x0010000004049890 */ /* 0x000fc8000fffe13f */
[----:B------:R-:W-:Y:S02]  /*06b0*/  @!UP1 USHF.L.U32 UR5, UR4, 0xb, URZ ;  /* 0x0000000b04059899 */ /* 0x000fe4000800063f */
[----:B------:R-:W-:Y:S01]  /*06c0*/  @!UP1 USHF.L.U32 UR4, UR4, 0x1, URZ ;  /* 0x0000000104049899 */ /* 0x000fe2000800063f */
[----:B----4-:R-:W-:Y:S01]  /*06d0*/  ISETP.EQ.U32.AND P2, PT, R15, 0x1, PT ;  /* 0x000000010f00780c */ /* 0x010fe20003f42070 */
[----:B------:R-:W-:Y:S01]  /*06e0*/  IMAD.IADD R0, R11, 0x1, -R0 ;  /* 0x000000010b007824 */ /* 0x000fe200078e0a00 */
[----:B------:R-:W0:Y:S01]  /*06f0*/  F2I.U32.TRUNC.NTZ R2, R2 ;  /* 0x0000000200027305 */ /* 0x000e22000020f000 */
[----:B--2---:R-:W-:Y:S01]  /*0700*/  @!UP1 ULEA UR8, UR7, UR6, 0x18 ;  /* 0x0000000607089291 */ /* 0x004fe2000f8ec03f */
[----:B------:R-:W-:Y:S01]  /*0710*/  R2UR UR43, R16 ;  /* 0x00000000102b72ca */ /* 0x000fe200000e0000 */
[----:B------:R-:W-:-:S04]  /*0720*/  @!UP2 UIADD3 UR6, -UR11, 0x100000, URZ ;  /* 0x001000000b06a890 */ /* 0x000fc8000fffe13f */
[----:B------:R-:W-:Y:S02]  /*0730*/  @!UP2 USHF.L.U32 UR7, UR6, 0xb, URZ ;  /* 0x0000000b0607a899 */ /* 0x000fe4000800063f */
[----:B------:R-:W-:Y:S01]  /*0740*/  @!UP2 USHF.L.U32 UR6, UR6, 0x1, URZ ;  /* 0x000000010606a899 */ /* 0x000fe2000800063f */
[----:B------:R-:W-:Y:S01]  /*0750*/  ISETP.NE.AND P3, PT, R0, R21, PT ;  /* 0x000000150000720c */ /* 0x000fe20003f65270 */
[----:B------:R-:W-:Y:S01]  /*0760*/  VOTEU.ALL UP1, P0 ;  /* 0x00000000003f7886 */ /* 0x000fe20000020000 */
[----:B-----5:R-:W-:Y:S01]  /*0770*/  @!UP2 ULEA UR9, UR10, UR9, 0x18 ;  /* 0x000000090a09a291 */ /* 0x020fe2000f8ec03f */
[----:B------:R-:W-:Y:S01]  /*0780*/  LOP3.LUT P0, RZ, R5, 0x7, RZ, 0xc0, !PT ;  /* 0x0000000705ff7812 */ /* 0x000fe2000780c0ff */
[----:B------:R-:W-:Y:S01]  /*0790*/  VOTEU.ALL UP2, P1 ;  /* 0x00000000003f7886 */ /* 0x000fe20000840000 */
[----:B------:R-:W-:Y:S02]  /*07a0*/  ISETP.NE.AND P1, PT, R9, 0x3, PT ;  /* 0x000000030900780c */ /* 0x000fe40003f25270 */
[----:B------:R-:W-:-:S02]  /*07b0*/  ISETP.LT.U32.AND P0, PT, R88, 0x2, !P0 ;  /* 0x000000025800780c */ /* 0x000fc40004701070 */
[----:B------:R-:W-:Y:S01]  /*07c0*/  ISETP.EQ.OR P1, PT, R9, RZ, !P1 ;  /* 0x000000ff0900720c */ /* 0x000fe20004f22670 */
[----:B------:R-:W1:Y:S02]  /*07d0*/  FENCE.VIEW.ASYNC.S ;  /* 0x00000000000073c6 */ /* 0x000e640000000000 */
[----:B-1----:R1:W2:Y:S01]  /*07e0*/  @!UP0 SYNCS.EXCH.64 URZ, [UR8+0x60], UR4 ;  /* 0x00006004083f85b2 */ /* 0x0022a20008000100 */
[----:B0-----:R-:W-:Y:S01]  /*07f0*/  IMAD.MOV R20, RZ, RZ, -R2 ;  /* 0x000000ffff147224 */ /* 0x001fe200078e0a02 */
[----:B------:R-:W-:-:S03]  /*0800*/  @P3 LEA.HI R0, R88, R88, RZ, 0x1 ;  /* 0x0000005858003211 */ /* 0x000fc600078f08ff */
[----:B------:R-:W-:Y:S01]  /*0810*/  IMAD R3, R25, R20, R6 ;  /* 0x0000001419037224 */ /* 0x000fe200078e0206 */
[----:B------:R-:W-:Y:S02]  /*0820*/  ISETP.EQ.AND P1, PT, R10, RZ, P1 ;  /* 0x000000ff0a00720c */ /* 0x000fe40000f22270 */
[----:B------:R-:W-:Y:S02]  /*0830*/  @P3 SHF.R.S32.HI R0, RZ, 0x1, R0 ;  /* 0x00000001ff003819 */ /* 0x000fe40000011400 */
[----:B------:R-:W-:Y:S02]  /*0840*/  SEL R23, RZ, 0x1, !P1 ;  /* 0x00000001ff177807 */ /* 0x000fe40004800000 */
[----:B------:R-:W-:Y:S02]  /*0850*/  @P3 ISETP.NE.AND P5, PT, R0, R3, PT ;  /* 0x000000030000320c */ /* 0x000fe40003fa5270 */
[----:B------:R-:W-:Y:S01]  /*0860*/  SEL R0, RZ, 0x1, !P0 ;  /* 0x00000001ff007807 */ /* 0x000fe20004000000 */
[----:B------:R1:W0:Y:S01]  /*0870*/  @!UP1 SYNCS.EXCH.64 URZ, [UR8+0x68], UR4 ;  /* 0x00006804083f95b2 */ /* 0x0002220008000100 */
[----:B------:R-:W-:Y:S01]  /*0880*/  NOP ;  /* 0x0000000000007918 */ /* 0x000fe20000000000 */
[----:B------:R-:W-:-:S02]  /*0890*/  @P3 SEL R89, RZ, 0x1, P5 ;  /* 0x00000001ff593807 */ /* 0x000fc40002800000 */
[----:B------:R-:W-:Y:S02]  /*08a0*/  SEL R23, R23, 0x2, P6 ;  /* 0x0000000217177807 */ /* 0x000fe40003000000 */
[----:B------:R-:W-:Y:S01]  /*08b0*/  LOP3.LUT R89, R89, R0, RZ, 0xc0, !PT ;  /* 0x0000000059597212 */ /* 0x000fe200078ec0ff */
[----:B------:R1:W3:Y:S01]  /*08c0*/  @!UP2 SYNCS.EXCH.64 URZ, [UR9+0x40], UR6 ;  /* 0x00004006093fa5b2 */ /* 0x0002e20008000100 */
[----:B------:R1:W4:Y:S01]  /*08d0*/  @!UP3 SYNCS.EXCH.64 URZ, [UR9+0x48], UR6 ;  /* 0x00004806093fb5b2 */ /* 0x0003220008000100 */
[----:B------:R1:W0:Y:S01]  /*08e0*/  @!UP4 SYNCS.EXCH.64 URZ, [UR9+0x50], UR6 ;  /* 0x00005006093fc5b2 */ /* 0x0002220008000100 */
[----:B------:R1:W0:Y:S01]  /*08f0*/  @!UP5 SYNCS.EXCH.64 URZ, [UR9+0x58], UR6 ;  /* 0x00005806093fd5b2 */ /* 0x0002220008000100 */
[----:B------:R-:W-:Y:S01]  /*0900*/  NOP ;  /* 0x0000000000007918 */ /* 0x000fe20000000000 */
[----:B-12---:R-:W-:Y:S05]  /*0910*/  @!P2 BRA `(.L_x_3) ;  /* 0x000000000008a947 */ /* 0x006fea0003800000 */
[----:B0--34-:R-:W-:Y:S01]  /*0920*/  UCGABAR_ARV ;  /* 0x00000000000079c7 */ /* 0x019fe20008000000 */
[----:B------:R-:W-:Y:S05]  /*0930*/  BRA `(.L_x_4) ;  /* 0x0000000000047947 */ /* 0x000fea0003800000 */
.L_x_3:
[----:B0--34-:R-:W-:Y:S01]  /*0940*/  NOP ;  /* 0x0000000000007918 */ /* 0x019fe20000000000 */
.L_x_4:
[----:B------:R-:W-:Y:S01]  /*0950*/  ULDC.64 UR4, c[0x0][0x598] ;  /* 0x0001660000047ab9 */ /* 0x000fe20000000a00 */
[----:B------:R-:W-:Y:S01]  /*0960*/  ULDC.64 UR36, c[0x0][0x208] ;  /* 0x0000820000247ab9 */ /* 0x000fe20000000a00 */
[----:B------:R-:W-:-:S04]  /*0970*/  ISETP.NE.U32.AND P0, PT, RZ, UR4, PT ;  /* 0x00000004ff007c0c */ /* 0x000fc8000bf05070 */
[----:B------:R-:W-:-:S13]  /*0980*/  ISETP.NE.AND.EX P0, PT, RZ, UR5, PT, P0 ;  /* 0x00000005ff007c0c */ /* 0x000fda000bf05300 */
[----:B------:R-:W-:Y:S05]  /*0990*/  @!P0 BRA `(.L_x_5) ;  /* 0x00000000001c8947 */ /* 0x000fea0003800000 */
[----:B------:R-:W0:Y:S02]  /*09a0*/  LDC.64 R2, c[0x0][0x598] ;  /* 0x00016600ff027b82 */ /* 0x000e240000000a00 */
[----:B0-----:R-:W2:Y:S02]  /*09b0*/  LDG.E.64 R2, desc[UR36][R2.64] ;  /* 0x0000002402027981 */ /* 0x001ea4000c1e1b00 */
[----:B--2---:R-:W-:-:S04]  /*09c0*/  ISETP.NE.U32.AND P0, PT, R2, RZ, PT ;  /* 0x000000ff0200720c */ /* 0x004fc80003f05070 */
[----:B------:R-:W-:-:S13]  /*09d0*/  ISETP.NE.AND.EX P0, PT, R3, RZ, PT, P0 ;  /* 0x000000ff0300720c */ /* 0x000fda0003f05300 */
[----:B------:R-:W-:Y:S05]  /*09e0*/  @!P0 BRA `(.L_x_5) ;  /* 0x0000000000088947 */ /* 0x000fea0003800000 */
[----:B------:R0:W5:Y:S01]  /*09f0*/  LD.E R90, desc[UR36][R2.64] ;  /* 0x00000024025a7980 */ /* 0x000162000c101900 */
[----:B------:R-:W-:Y:S05]  /*0a00*/  BRA `(.L_x_6) ;  /* 0x0000000000247947 */ /* 0x000fea0003800000 */
.L_x_5:
[----:B------:R-:W-:Y:S02]  /*0a10*/  ULDC.64 UR4, c[0x0][0x588] ;  /* 0x0001620000047ab9 */ /* 0x000fe40000000a00 */
[----:B------:R-:W-:-:S04]  /*0a20*/  ISETP.NE.U32.AND P0, PT, RZ, UR4, PT ;  /* 0x00000004ff007c0c */ /* 0x000fc8000bf05070 */
[----:B------:R-:W-:-:S13]  /*0a30*/  ISETP.NE.AND.EX P0, PT, RZ, UR5, PT, P0 ;  /* 0x00000005ff007c0c */ /* 0x000fda000bf05300 */
[----:B------:R-:W-:Y:S05]  /*0a40*/  @!P0 BRA `(.L_x_7) ;  /* 0x00000000000c8947 */ /* 0x000fea0003800000 */
[----:B------:R-:W0:Y:S02]  /*0a50*/  LDC.64 R90, c[0x0][0x588] ;  /* 0x00016200ff5a7b82 */ /* 0x000e240000000a00 */
[----:B0-----:R1:W5:Y:S01]  /*0a60*/  LDG.E R90, desc[UR36][R90.64] ;  /* 0x000000245a5a7981 */ /* 0x001362000c1e1900 */
[----:B------:R-:W-:Y:S05]  /*0a70*/  BRA `(.L_x_6) ;  /* 0x0000000000087947 */ /* 0x000fea0003800000 */
.L_x_7:
[----:B------:R-:W-:Y:S02]  /*0a80*/  ULDC UR4, c[0x0][0x580] ;  /* 0x0001600000047ab9 */ /* 0x000fe40000000800 */
[----:B------:R-:W-:-:S07]  /*0a90*/  IMAD.U32 R90, RZ, RZ, UR4 ;  /* 0x00000004ff5a7e24 */ /* 0x000fce000f8e00ff */
.L_x_6:
[----:B------:R-:W-:Y:S02]  /*0aa0*/  ULDC.64 UR4, c[0x0][0x5a0] ;  /* 0x0001680000047ab9 */ /* 0x000fe40000000a00 */
[----:B------:R-:W-:-:S04]  /*0ab0*/  ISETP.NE.U32.AND P0, PT, RZ, UR4, PT ;  /* 0x00000004ff007c0c */ /* 0x000fc8000bf05070 */
[----:B------:R-:W-:-:S13]  /*0ac0*/  ISETP.NE.AND.EX P0, PT, RZ, UR5, PT, P0 ;  /* 0x00000005ff007c0c */ /* 0x000fda000bf05300 */
[----:B------:R-:W-:Y:S05]  /*0ad0*/  @!P0 BRA `(.L_x_8) ;  /* 0x00000000001c8947 */ /* 0x000fea0003800000 */
[----:B0-----:R-:W0:Y:S02]  /*0ae0*/  LDC.64 R2, c[0x0][0x5a0] ;  /* 0x00016800ff027b82 */ /* 0x001e240000000a00 */
[----:B0-----:R-:W2:Y:S02]  /*0af0*/  LDG.E.64 R2, desc[UR36][R2.64] ;  /* 0x0000002402027981 */ /* 0x001ea4000c1e1b00 */
[----:B--2---:R-:W-:-:S04]  /*0b00*/  ISETP.NE.U32.AND P0, PT, R2, RZ, PT ;  /* 0x000000ff0200720c */ /* 0x004fc80003f05070 */
[----:B------:R-:W-:-:S13]  /*0b10*/  ISETP.NE.AND.EX P0, PT, R3, RZ, PT, P0 ;  /* 0x000000ff0300720c */ /* 0x000fda0003f05300 */
[----:B------:R-:W-:Y:S05]  /*0b20*/  @!P0 BRA `(.L_x_8) ;  /* 0x0000000000088947 */ /* 0x000fea0003800000 */
[----:B-1----:R0:W5:Y:S01]  /*0b30*/  LD.E R91, desc[UR36][R2.64] ;  /* 0x00000024025b7980 */ /* 0x002162000c101900 */
[----:B------:R-:W-:Y:S05]  /*0b40*/  BRA `(.L_x_9) ;  /* 0x0000000000247947 */ /* 0x000fea0003800000 */
.L_x_8:
[----:B------:R-:W-:Y:S02]  /*0b50*/  ULDC.64 UR4, c[0x0][0x590] ;  /* 0x0001640000047ab9 */ /* 0x000fe40000000a00 */
[----:B------:R-:W-:-:S04]  /*0b60*/  ISETP.NE.U32.AND P0, PT, RZ, UR4, PT ;  /* 0x00000004ff007c0c */ /* 0x000fc8000bf05070 */
[----:B------:R-:W-:-:S13]  /*0b70*/  ISETP.NE.AND.EX P0, PT, RZ, UR5, PT, P0 ;  /* 0x00000005ff007c0c */ /* 0x000fda000bf05300 */
[----:B------:R-:W-:Y:S05]  /*0b80*/  @!P0 BRA `(.L_x_10) ;  /* 0x00000000000c8947 */ /* 0x000fea0003800000 */
[----:B0-----:R-:W1:Y:S02]  /*0b90*/  LDC.64 R2, c[0x0][0x590] ;  /* 0x00016400ff027b82 */ /* 0x001e640000000a00 */
[----:B-1----:R1:W5:Y:S01]  /*0ba0*/  LDG.E R91, desc[UR36][R2.64] ;  /* 0x00000024025b7981 */ /* 0x002362000c1e1900 */
[----:B------:R-:W-:Y:S05]  /*0bb0*/  BRA `(.L_x_9) ;  /* 0x0000000000087947 */ /* 0x000fea0003800000 */
.L_x_10:
[----:B------:R-:W-:Y:S02]  /*0bc0*/  ULDC UR4, c[0x0][0x584] ;  /* 0x0001610000047ab9 */ /* 0x000fe40000000800 */
[----:B-1----:R-:W-:-:S07]  /*0bd0*/  IMAD.U32 R91, RZ, RZ, UR4 ;  /* 0x00000004ff5b7e24 */ /* 0x002fce000f8e00ff */
.L_x_9:
[----:B01----:R-:W0:Y:S01]  /*0be0*/  LDC R2, c[0x0][0x65c] ;  /* 0x00019700ff027b82 */ /* 0x003e220000000800 */
[----:B------:R-:W-:Y:S01]  /*0bf0*/  ULDC UR6, c[0x0][0x28c] ;  /* 0x0000a30000067ab9 */ /* 0x000fe20000000800 */
[----:B------:R-:W-:Y:S01]  /*0c00*/  ISETP.NE.AND P0, PT, R10, 0x2, PT ;  /* 0x000000020a00780c */ /* 0x000fe20003f05270 */
[----:B------:R-:W-:Y:S01]  /*0c10*/  UIADD3 UR6, UR6, 0x3f, URZ ;  /* 0x0000003f06067890 */ /* 0x000fe2000fffe03f */
[----:B------:R-:W-:Y:S01]  /*0c20*/  IMAD.U32 R10, RZ, RZ, UR12 ;  /* 0x0000000cff0a7e24 */ /* 0x000fe2000f8e00ff */
[----:B------:R-:W-:Y:S01]  /*0c30*/  UMOV UR38, URZ ;  /* 0x0000003f00267c82 */ /* 0x000fe20008000000 */
[----:B------:R-:W-:Y:S01]  /*0c40*/  UMOV UR39, URZ ;  /* 0x0000003f00277c82 */ /* 0x000fe20008000000 */
[----:B------:R-:W-:Y:S01]  /*0c50*/  USHF.R.S32.HI UR7, URZ, 0x1f, UR6 ;  /* 0x0000001f3f077899 */ /* 0x000fe20008011406 */
[----:B------:R-:W-:-:S03]  /*0c60*/  ULDC.64 UR8, c[0x0][0x650] ;  /* 0x0001940000087ab9 */ /* 0x000fc60000000a00 */
[----:B------:R-:W-:-:S04]  /*0c70*/  ULEA.HI UR7, UR7, UR6, URZ, 0x6 ;  /* 0x0000000607077291 */ /* 0x000fc8000f8f303f */
[----:B------:R-:W-:Y:S01]  /*0c80*/  USHF.R.S32.HI UR40, URZ, 0x6, UR7 ;  /* 0x000000063f287899 */ /* 0x000fe20008011407 */
[----:B0-----:R-:W-:-:S13]  /*0c90*/  ISETP.NE.AND P1, PT, R2, 0x1, PT ;  /* 0x000000010200780c */ /* 0x001fda0003f25270 */
[----:B------:R-:W0:Y:S01]  /*0ca0*/  @P1 LDC R17, c[0x0][0x10] ;  /* 0x00000400ff111b82 */ /* 0x000e220000000800 */
[----:B------:R-:W-:Y:S02]  /*0cb0*/  @P1 IMAD.MOV.U32 R7, RZ, RZ, RZ ;  /* 0x000000ffff071224 */ /* 0x000fe400078e00ff */
[----:B------:R-:W-:-:S05]  /*0cc0*/  @P1 IMAD.MOV.U32 R11, RZ, RZ, RZ ;  /* 0x000000ffff0b1224 */ /* 0x000fca00078e00ff */
[----:B------:R-:W1:Y:S01]  /*0cd0*/  @!P1 LDC R3, c[0x0][0xc] ;  /* 0x00000300ff039b82 */ /* 0x000e620000000800 */
[----:B------:R-:W-:Y:S01]  /*0ce0*/  ULDC UR4, c[0x0][0xc] ;  /* 0x0000030000047ab9 */ /* 0x000fe20000000800 */
[----:B------:R-:W-:Y:S02]  /*0cf0*/  ULDC UR5, c[0x0][0x10] ;  /* 0x0000040000057ab9 */ /* 0x000fe40000000800 */
[----:B------:R-:W-:-:S04]  /*0d00*/  UIMAD.WIDE.U32 UR4, UR4, UR5, URZ ;  /* 0x00000005040472a5 */ /* 0x000fc8000f8e003f */
[----:B------:R-:W2:Y:S01]  /*0d10*/  LDC R0, c[0x0][0x14] ;  /* 0x00000500ff007b82 */ /* 0x000ea20000000800 */
[----:B0-----:R-:W-:-:S04]  /*0d20*/  @P1 IMAD.WIDE.U32 R16, R17, UR12, R6 ;  /* 0x0000000c11101c25 */ /* 0x001fc8000f8e0006 */
[----:B------:R-:W-:Y:S02]  /*0d30*/  @P1 IMAD.IADD R17, R17, 0x1, R11 ;  /* 0x0000000111111824 */ /* 0x000fe400078e020b */
[----:B------:R-:W-:Y:S02]  /*0d40*/  IMAD.MOV.U32 R11, RZ, RZ, RZ ;  /* 0x000000ffff0b7224 */ /* 0x000fe400078e00ff */
[----:B-1----:R-:W-:-:S04]  /*0d50*/  @!P1 IMAD.WIDE.U32 R10, R6, R3, R10 ;  /* 0x00000003060a9225 */ /* 0x002fc800078e000a */
[----:B------:R-:W-:Y:S02]  /*0d60*/  @!P1 IMAD.MOV.U32 R16, RZ, RZ, R10 ;  /* 0x000000ffff109224 */ /* 0x000fe400078e000a */
[----:B--2---:R-:W-:-:S04]  /*0d70*/  IMAD.WIDE.U32 R12, R0, UR4, RZ ;  /* 0x00000004000c7c25 */ /* 0x004fc8000f8e00ff */
[----:B------:R-:W-:Y:S01]  /*0d80*/  IMAD R3, R0, UR5, RZ ;  /* 0x0000000500037c24 */ /* 0x000fe2000f8e02ff */
[----:B------:R0:W-:Y:S01]  /*0d90*/  STL.64 [R1], R12 ;  /* 0x0000000c01007387 */ /* 0x0001e20000100a00 */
[----:B------:R-:W-:Y:S02]  /*0da0*/  @!P1 IMAD.MOV.U32 R17, RZ, RZ, R11 ;  /* 0x000000ffff119224 */ /* 0x000fe400078e000b */
[----:B------:R-:W-:Y:S01]  /*0db0*/  IMAD.IADD R0, R13, 0x1, R3 ;  /* 0x000000010d007824 */ /* 0x000fe200078e0203 */
[----:B------:R-:W-:Y:S06]  /*0dc0*/  @P0 BRA `(.L_x_11) ;  /* 0x0000000000200947 */ /* 0x000fec0003800000 */
[----:B------:R-:W-:Y:S01]  /*0dd0*/  UISETP.GE.U32.AND UP0, UPT, UR40, 0x3, UPT ;  /* 0x000000032800788c */ /* 0x000fe2000bf06070 */
[----:B------:R-:W-:Y:S01]  /*0de0*/  IADD3 R16, P0, R16, R12, RZ ;  /* 0x0000000c10107210 */ /* 0x000fe20007f1e0ff */
[----:B------:R-:W-:Y:S01]  /*0df0*/  UIMAD.WIDE.U32 UR4, UR40, -0x55555555, URZ ;  /* 0xaaaaaaab280478a5 */ /* 0x000fe2000f8e003f */
[----:B------:R-:W-:-:S03]  /*0e00*/  UMOV UR39, URZ ;  /* 0x0000003f00277c82 */ /* 0x000fc60008000000 */
[----:B------:R-:W-:Y:S01]  /*0e10*/  USHF.R.U32.HI UR4, URZ, 0x1, UR5 ;  /* 0x000000013f047899 */ /* 0x000fe20008011605 */
[----:B------:R-:W-:-:S03]  /*0e20*/  IMAD.X R17, R0, 0x1, R17, P0 ;  /* 0x0000000100117824 */ /* 0x000fc600000e0611 */
[----:B------:R-:W-:Y:S02]  /*0e30*/  UIMAD UR38, UR4, -0x3, UR40 ;  /* 0xfffffffd042678a4 */ /* 0x000fe4000f8e0228 */
[----:B------:R-:W-:-:S12]  /*0e40*/  @UP0 ULOP3.LUT UR39, UR4, 0x1, URZ, 0xc0, !UPT ;  /* 0x0000000104270892 */ /* 0x000fd8000f8ec03f */
.L_x_11:
[----:B------:R-:W-:Y:S01]  /*0e50*/  ISETP.GE.U32.AND P0, PT, R16, UR8, PT ;  /* 0x0000000810007c0c */ /* 0x000fe2000bf06070 */
[----:B------:R-:W-:Y:S01]  /*0e60*/  IMAD.MOV.U32 R22, RZ, RZ, -0x1 ;  /* 0xffffffffff167424 */ /* 0x000fe200078e00ff */
[----:B------:R-:W-:Y:S01]  /*0e70*/  PRMT R3, RZ, 0x7610, R3 ;  /* 0x00007610ff037816 */ /* 0x000fe20000000003 */
[----:B------:R-:W-:Y:S01]  /*0e80*/  IMAD.MOV.U32 R18, RZ, RZ, -0x1 ;  /* 0xffffffffff127424 */ /* 0x000fe200078e00ff */
[----:B------:R-:W-:Y:S01]  /*0e90*/  ISETP.GE.U32.AND.EX P0, PT, R17, UR9, PT, P0 ;  /* 0x0000000911007c0c */ /* 0x000fe2000bf06100 */
[----:B------:R-:W-:-:S12]  /*0ea0*/  IMAD.MOV.U32 R19, RZ, RZ, -0x1 ;  /* 0xffffffffff137424 */ /* 0x000fd800078e00ff */
[----:B------:R-:W-:Y:S05]  /*0eb0*/  @P0 BRA `(.L_x_12) ;  /* 0x0000000400280947 */ /* 0x000fea0003800000 */
[----:B------:R-:W1:Y:S01]  /*0ec0*/  LDC.64 R26, c[0x0][0x628] ;  /* 0x00018a00ff1a7b82 */ /* 0x000e620000000a00 */
[----:B------:R-:W-:Y:S02]  /*0ed0*/  IMAD.MOV.U32 R10, RZ, RZ, R16 ;  /* 0x000000ffff0a7224 */ /* 0x000fe400078e0010 */
[----:B------:R-:W-:-:S05]  /*0ee0*/  IMAD.MOV.U32 R11, RZ, RZ, R17 ;  /* 0x000000ffff0b7224 */ /* 0x000fca00078e0011 */
[----:B------:R-:W2:Y:S08]  /*0ef0*/  LDC R18, c[0x0][0x630] ;  /* 0x00018c00ff127b82 */ /* 0x000eb00000000800 */
[----:B------:R-:W3:Y:S01]  /*0f00*/  LDC.64 R28, c[0x0][0x620] ;  /* 0x00018800ff1c7b82 */ /* 0x000ee20000000a00 */
[----:B-1----:R-:W-:-:S04]  /*0f10*/  ISETP.NE.U32.AND P0, PT, R26, RZ, PT ;  /* 0x000000ff1a00720c */ /* 0x002fc80003f05070 */
[----:B------:R-:W-:-:S13]  /*0f20*/  ISETP.NE.AND.EX P0, PT, R27, RZ, PT, P0 ;  /* 0x000000ff1b00720c */ /* 0x000fda0003f05300 */
[----:B--23--:R-:W-:Y:S05]  /*0f30*/  @!P0 BRA `(.L_x_13) ;  /* 0x0000000000288947 */ /* 0x00cfea0003800000 */
[----:B------:R-:W1:Y:S02]  /*0f40*/  LDC R3, c[0x0][0x634] ;  /* 0x00018d00ff037b82 */ /* 0x000e640000000800 */
[----:B-1----:R-:W-:-:S05]  /*0f50*/  IADD3 R3, P0, R16, R3, RZ ;  /* 0x0000000310037210 */ /* 0x002fca0007f1e0ff */
[----:B------:R-:W-:-:S04]  /*0f60*/  IMAD.X R19, RZ, RZ, R17, P0 ;  /* 0x000000ffff137224 */ /* 0x000fc800000e0611 */
[----:B------:R-:W-:-:S04]  /*0f70*/  IMAD.WIDE.U32 R10, R19, R26, RZ ;  /* 0x0000001a130a7225 */ /* 0x000fc800078e00ff */
[----:B0-----:R-:W-:-:S04]  /*0f80*/  IMAD.WIDE.U32 R12, P0, R3, R27, R10 ;  /* 0x0000001b030c7225 */ /* 0x001fc8000780000a */
[----:B------:R-:W-:-:S04]  /*0f90*/  IMAD.WIDE.U32 R10, R3, R26, RZ ;  /* 0x0000001a030a7225 */ /* 0x000fc800078e00ff */
[----:B------:R-:W-:Y:S01]  /*0fa0*/  IMAD.X R15, RZ, RZ, RZ, P0 ;  /* 0x000000ffff0f7224 */ /* 0x000fe200000e06ff */
[----:B------:R-:W-:Y:S01]  /*0fb0*/  IADD3 RZ, P0, R11, R12, RZ ;  /* 0x0000000c0bff7210 */ /* 0x000fe20007f1e0ff */
[----:B------:R-:W-:-:S04]  /*0fc0*/  IMAD.MOV.U32 R14, RZ, RZ, R13 ;  /* 0x000000ffff0e7224 */ /* 0x000fc800078e000d */
[----:B------:R-:W-:-:S08]  /*0fd0*/  IMAD.WIDE.U32.X R10, R19, R27, R14, P0 ;  /* 0x0000001b130a7225 */ /* 0x000fd000000e040e */
.L_x_13:
[----:B------:R-:W1:Y:S01]  /*0fe0*/  LDC.64 R32, c[0x0][0x640] ;  /* 0x00019000ff207b82 */ /* 0x000e620000000a00 */
[-CC-:B------:R-:W-:Y:S02]  /*0ff0*/  SHF.R.U64 R30, R10, R18.reuse, R11.reuse ;  /* 0x000000120a1e7219 */ /* 0x180fe4000000120b */
[----:B------:R-:W-:Y:S02]  /*1000*/  SHF.R.U32.HI R3, RZ, R18, R11 ;  /* 0x00000012ff037219 */ /* 0x000fe4000001160b */
[----:B0-----:R-:W-:-:S03]  /*1010*/  IADD3 R13, P0, RZ, -R30, RZ ;  /* 0x8000001eff0d7210 */ /* 0x001fc60007f1e0ff */
[----:B------:R-:W0:Y:S02]  /*1020*/  LDC R14, c[0x0][0x618] ;  /* 0x00018600ff0e7b82 */ /* 0x000e240000000800 */
[----:B------:R-:W-:Y:S02]  /*1030*/  IMAD.X R3, RZ, RZ, ~R3, P0 ;  /* 0x000000ffff037224 */ /* 0x000fe400000e0e03 */
[----:B------:R-:W-:-:S04]  /*1040*/  IMAD.WIDE.U32 R10, R13, R28, R16 ;  /* 0x0000001c0d0a7225 */ /* 0x000fc800078e0010 */
[----:B------:R-:W2:Y:S01]  /*1050*/  LDC R15, c[0x0][0x608] ;  /* 0x00018200ff0f7b82 */ /* 0x000ea20000000800 */
[----:B------:R-:W-:Y:S02]  /*1060*/  IMAD R12, R3, R28, RZ ;  /* 0x0000001c030c7224 */ /* 0x000fe400078e02ff */
[----:B------:R-:W-:Y:S02]  /*1070*/  IMAD.MOV.U32 R28, RZ, RZ, 0x1 ;  /* 0x00000001ff1c7424 */ /* 0x000fe400078e00ff */
[----:B------:R-:W-:Y:S02]  /*1080*/  IMAD R3, R13, R29, R12 ;  /* 0x0000001d0d037224 */ /* 0x000fe400078e020c */
[----:B------:R-:W-:Y:S01]  /*1090*/  IMAD.MOV.U32 R12, RZ, RZ, -0x1 ;  /* 0xffffffffff0c7424 */ /* 0x000fe200078e00ff */
[----:B------:R-:W3:Y:S01]  /*10a0*/  LDC R31, c[0x0][0x658] ;  /* 0x00019600ff1f7b82 */ /* 0x000ee20000000800 */
[----:B------:R-:W-:Y:S01]  /*10b0*/  IMAD.IADD R3, R11, 0x1, R3 ;  /* 0x000000010b037824 */ /* 0x000fe200078e0203 */
[----:B-1----:R-:W-:-:S04]  /*10c0*/  ISETP.NE.U32.AND P0, PT, R32, RZ, PT ;  /* 0x000000ff2000720c */ /* 0x002fc80003f05070 */
[----:B------:R-:W-:Y:S02]  /*10d0*/  ISETP.NE.AND.EX P0, PT, R33, RZ, PT, P0 ;  /* 0x000000ff2100720c */ /* 0x000fe40003f05300 */
[----:B------:R-:W1:Y:S01]  /*10e0*/  LDC R24, c[0x0][0x600] ;  /* 0x00018000ff187b82 */ /* 0x000e620000000800 */
[-CC-:B0-----:R-:W-:Y:S02]  /*10f0*/  SHF.R.U64 R27, R10, R14.reuse, R3.reuse ;  /* 0x0000000e0a1b7219 */ /* 0x181fe40000001203 */
[----:B------:R-:W-:-:S05]  /*1100*/  SHF.R.U32.HI R10, RZ, R14, R3 ;  /* 0x0000000eff0a7219 */ /* 0x000fca0000011603 */
[----:B------:R-:W0:Y:S01]  /*1110*/  LDC R22, c[0x0][0x648] ;  /* 0x00019200ff167b82 */ /* 0x000e220000000800 */
[-CC-:B--2---:R-:W-:Y:S02]  /*1120*/  SHF.R.U64 R35, R27, R15.reuse, R10.reuse ;  /* 0x0000000f1b237219 */ /* 0x184fe4000000120a */
[----:B------:R-:W-:-:S05]  /*1130*/  SHF.R.U32.HI R10, RZ, R15, R10 ;  /* 0x0000000fff0a7219 */ /* 0x000fca000001160a */
[----:B------:R-:W2:Y:S01]  /*1140*/  LDC R26, c[0x0][0x638] ;  /* 0x00018e00ff1a7b82 */ /* 0x000ea20000000800 */
[-CC-:B---3--:R-:W-:Y:S02]  /*1150*/  SHF.R.U64 R34, R35, R31.reuse, R10.reuse ;  /* 0x0000001f23227219 */ /* 0x188fe4000000120a */
[-C--:B------:R-:W-:Y:S02]  /*1160*/  SHF.L.U32 R3, R12, R31.reuse, RZ ;  /* 0x0000001f0c037219 */ /* 0x080fe400000006ff */
[----:B------:R-:W-:Y:S01]  /*1170*/  SHF.R.U32.HI R11, RZ, R31, R10 ;  /* 0x0000001fff0b7219 */ /* 0x000fe2000001160a */
[----:B------:R-:W-:Y:S01]  /*1180*/  IMAD.MOV.U32 R10, RZ, RZ, R34 ;  /* 0x000000ffff0a7224 */ /* 0x000fe200078e0022 */
[----:B------:R-:W-:Y:S01]  /*1190*/  LOP3.LUT R18, RZ, R3, RZ, 0x33, !PT ;  /* 0x00000003ff127212 */ /* 0x000fe200078e33ff */
[----:B------:R-:W3:Y:S01]  /*11a0*/  LDC R29, c[0x0][0x610] ;  /* 0x00018400ff1d7b82 */ /* 0x000ee20000000800 */
[----:B------:R-:W-:Y:S05]  /*11b0*/  @!P0 BRA `(.L_x_14) ;  /* 0x0000000000288947 */ /* 0x000fea0003800000 */
[----:B------:R-:W4:Y:S02]  /*11c0*/  LDC R3, c[0x0][0x64c] ;  /* 0x00019300ff037b82 */ /* 0x000f240000000800 */
[----:B----4-:R-:W-:-:S05]  /*11d0*/  IADD3 R3, P0, R34, R3, RZ ;  /* 0x0000000322037210 */ /* 0x010fca0007f1e0ff */
[----:B------:R-:W-:-:S04]  /*11e0*/  IMAD.X R19, RZ, RZ, R11, P0 ;  /* 0x000000ffff137224 */ /* 0x000fc800000e060b */
[----:B------:R-:W-:-:S04]  /*11f0*/  IMAD.WIDE.U32 R10, R19, R32, RZ ;  /* 0x00000020130a7225 */ /* 0x000fc800078e00ff */
[----:B------:R-:W-:-:S04]  /*1200*/  IMAD.WIDE.U32 R12, P0, R3, R33, R10 ;  /* 0x00000021030c7225 */ /* 0x000fc8000780000a */
[----:B------:R-:W-:-:S04]  /*1210*/  IMAD.WIDE.U32 R10, R3, R32, RZ ;  /* 0x00000020030a7225 */ /* 0x000fc800078e00ff */
[----:B------:R-:W-:Y:S01]  /*1220*/  IMAD.X R15, RZ, RZ, RZ, P0 ;  /* 0x000000ffff0f7224 */ /* 0x000fe200000e06ff */
[----:B------:R-:W-:Y:S01]  /*1230*/  IADD3 RZ, P0, R11, R12, RZ ;  /* 0x0000000c0bff7210 */ /* 0x000fe20007f1e0ff */
[----:B------:R-:W-:-:S04]  /*1240*/  IMAD.MOV.U32 R14, RZ, RZ, R13 ;  /* 0x000000ffff0e7224 */ /* 0x000fc800078e000d */
[----:B------:R-:W-:-:S08]  /*1250*/  IMAD.WIDE.U32.X R10, R19, R33, R14, P0 ;  /* 0x00000021130a7225 */ /* 0x000fd000000e040e */
.L_x_14:
[----:B0-----:R-:W-:Y:S01]  /*1260*/  SHF.R.U64 R7, R10, R22, R11 ;  /* 0x000000160a077219 */ /* 0x001fe2000000120b */
[----:B-1----:R-:W-:Y:S01]  /*1270*/  VIADD R10, R24, 0xffffffff ;  /* 0xffffffff180a7836 */ /* 0x002fe20000000000 */
[----:B------:R-:W-:Y:S01]  /*1280*/  SHF.L.U32 R3, R28, R31, RZ ;  /* 0x0000001f1c037219 */ /* 0x000fe200000006ff */
[----:B------:R-:W-:Y:S01]  /*1290*/  @P1 IMAD R21, R25, R20, R6 ;  /* 0x0000001419151224 */ /* 0x000fe200078e0206 */
[----:B------:R-:W-:Y:S01]  /*12a0*/  LOP3.LUT R18, R35, R18, RZ, 0xc0, !PT ;  /* 0x0000001223127212 */ /* 0x000fe200078ec0ff */
[----:B------:R-:W-:Y:S02]  /*12b0*/  IMAD.MOV R11, RZ, RZ, -R7 ;  /* 0x000000ffff0b7224 */ /* 0x000fe400078e0a07 */
[----:B------:R-:W-:Y:S02]  /*12c0*/  IMAD.MOV.U32 R6, RZ, RZ, 0x1 ;  /* 0x00000001ff067424 */ /* 0x000fe400078e00ff */
[----:B------:R-:W-:Y:S01]  /*12d0*/  IMAD R18, R3, R7, R18 ;  /* 0x0000000703127224 */ /* 0x000fe200078e0212 */
[----:B------:R-:W-:Y:S01]  /*12e0*/  LOP3.LUT R7, R27, R10, RZ, 0xc0, !PT ;  /* 0x0000000a1b077212 */ /* 0x000fe200078ec0ff */
[----:B--2---:R-:W-:-:S02]  /*12f0*/  IMAD R3, R11, R26, R34 ;  /* 0x0000001a0b037224 */ /* 0x004fc400078e0222 */
[----:B---3--:R-:W-:Y:S02]  /*1300*/  IMAD R22, R18, R29, R21 ;  /* 0x0000001d12167224 */ /* 0x008fe400078e0215 */
[----:B------:R-:W-:Y:S01]  /*1310*/  IMAD R7, R3, R24, R7 ;  /* 0x0000001803077224 */ /* 0x000fe200078e0207 */
[----:B------:R-:W-:Y:S01]  /*1320*/  PRMT R3, R6, 0x7610, R3 ;  /* 0x0000761006037816 */ /* 0x000fe20000000003 */
[----:B------:R-:W-:-:S03]  /*1330*/  IMAD.MOV.U32 R19, RZ, RZ, R30 ;  /* 0x000000ffff137224 */ /* 0x000fc600078e001e */
[----:B------:R-:W-:Y:S02]  /*1340*/  SEL R18, R7, R22, !P1 ;  /* 0x0000001607127207 */ /* 0x000fe40004800000 */
[----:B------:R-:W-:-:S07]  /*1350*/  SEL R22, R22, R7, !P1 ;  /* 0x0000000716167207 */ /* 0x000fce0004800000 */
.L_x_12:
[----:B------:R-:W-:Y:S05]  /*1360*/  @!P2 BRA `(.L_x_15) ;  /* 0x00000000000ca947 */ /* 0x000fea0003800000 */
[----:B------:R-:W-:Y:S01]  /*1370*/  UCGABAR_WAIT ;  /* 0x0000000000007dc7 */ /* 0x000fe20008000000 */
[----:B------:R-:W-:Y:S01]  /*1380*/  CCTL.IVALL ;  /* 0x00000000ff00798f */ /* 0x000fe20002000000 */
[----:B------:R-:W-:Y:S05]  /*1390*/  BRA `(.L_x_16) ;  /* 0x0000000000047947 */ /* 0x000fea0003800000 */
.L_x_15:
[----:B------:R-:W-:Y:S06]  /*13a0*/  BAR.SYNC.DEFER_BLOCKING 0x0 ;  /* 0x0000000000007b1d */ /* 0x000fec0000010000 */
.L_x_16:
[----:B------:R-:W-:Y:S05]  /*13b0*/  @!P4 BRA `(.L_x_17) ;  /* 0x000000540080c947 */ /* 0x000fea0003800000 */
[----:B------:R-:W-:-:S13]  /*13c0*/  ISETP.GT.U32.AND P0, PT, R36, 0x1, PT ;  /* 0x000000012400780c */ /* 0x000fda0003f04070 */
[----:B------:R-:W-:Y:S05]  /*13d0*/  @P0 EXIT ;  /* 0x000000000000094d */ /* 0x000fea0003800000 */
.L_x_18:
[----:B------:R-:W-:-:S08]  /*13e0*/  NOP ;  /* 0x0000000000007918 */ /* 0x000fd00000000000 */
[----:B------:R-:W1:Y:S02]  /*13f0*/  USETMAXREG.TRY_ALLOC.CTAPOOL UP0, 0xe8 ;  /* 0x000000e8000079c8 */ /* 0x000e640008000600 */
[----:B-1----:R-:W-:-:S13]  /*1400*/  PLOP3.LUT P0, PT, PT, PT, UP0, 0x80, 0x0 ;  /* 0x000000000000781c */ /* 0x002fda0003f0f008 */
[----:B------:R-:W-:Y:S05]  /*1410*/  @!P0 BRA `(.L_x_18) ;  /* 0xfffffffc00f08947 */ /* 0x000fea000383ffff */
[----:B------:R-:W-:-:S13]  /*1420*/  LOP3.LUT P0, RZ, R3, 0xff, RZ, 0xc0, !PT ;  /* 0x000000ff03ff7812 */ /* 0x000fda000780c0ff */
[----:B------:R-:W-:Y:S05]  /*1430*/  @!P0 EXIT ;  /* 0x000000000000894d */ /* 0x000fea0003800000 */
[----:B------:R-:W2:Y:S01]  /*1440*/  LDL.64 R10, [R1] ;  /* 0x00000000010a7983 */ /* 0x000ea20000100a00 */
[CC--:B------:R-:W-:Y:S01]  /*1450*/  LEA.HI R3, R8.reuse, R5.reuse, RZ, 0x2 ;  /* 0x0000000508037211 */ /* 0x0c0fe200078f10ff */
[----:B------:R-:W1:Y:S01]  /*1460*/  S2UR UR4, SR_CgaCtaId ;  /* 0x00000000000479c3 */ /* 0x000e620000008800 */
[----:B------:R-:W-:Y:S01]  /*1470*/  LEA.HI R8, R8, R5, RZ, 0x5 ;  /* 0x0000000508087211 */ /* 0x000fe200078f28ff */
[----:B------:R-:W-:Y:S01]  /*1480*/  UISETP.LT.AND UP0, UPT, UR40, 0x1, UPT ;  /* 0x000000012800788c */ /* 0x000fe2000bf01270 */
[--C-:B------:R-:W-:Y:S01]  /*1490*/  SHF.R.S32.HI R92, RZ, 0x2, R3.reuse ;  /* 0x00000002ff5c7819 */ /* 0x100fe20000011403 */
[----:B------:R-:W-:Y:S01]  /*14a0*/  UIADD3 UR5, UR43, -0x1, URZ ;  /* 0xffffffff2b057890 */ /* 0x000fe2000fffe03f */
[----:B------:R-:W-:Y:S01]  /*14b0*/  SHF.R.S32.HI R7, RZ, 0x1f, R3 ;  /* 0x0000001fff077819 */ /* 0x000fe20000011403 */
[----:B------:R-:W-:Y:S01]  /*14c0*/  USEL UR42, UR40, 0x1, UP0 ;  /* 0x00000001282a7887 */ /* 0x000fe20008000000 */
[----:B------:R-:W-:Y:S01]  /*14d0*/  LOP3.LUT R4, R3, 0xfffffffc, RZ, 0xc0, !PT ;  /* 0xfffffffc03047812 */ /* 0x000fe200078ec0ff */
[----:B------:R-:W3:Y:S01]  /*14e0*/  LDC R98, c[0x0][0x658] ;  /* 0x00019600ff627b82 */ /* 0x000ee20000000800 */
[----:B------:R-:W-:Y:S01]  /*14f0*/  LEA.HI R7, R7, R92, RZ, 0x3 ;  /* 0x0000005c07077211 */ /* 0x000fe200078f18ff */
[----:B------:R-:W-:Y:S01]  /*1500*/  UMOV UR41, 0x400 ;  /* 0x0000040000297882 */ /* 0x000fe20000000000 */
[----:B------:R-:W-:Y:S01]  /*1510*/  SHF.R.S32.HI R3, RZ, 0x5, R8 ;  /* 0x00000005ff037819 */ /* 0x000fe20000011408 */
[----:B------:R-:W-:Y:S01]  /*1520*/  UISETP.NE.AND UP0, UPT, UR5, URZ, UPT ;  /* 0x0000003f0500728c */ /* 0x000fe2000bf05270 */
[----:B------:R-:W-:Y:S01]  /*1530*/  LOP3.LUT R7, R7, 0xfffffff8, RZ, 0xc0, !PT ;  /* 0xfffffff807077812 */ /* 0x000fe200078ec0ff */
[----:B------:R-:W-:Y:S01]  /*1540*/  IMAD.IADD R4, R5, 0x1, -R4 ;  /* 0x0000000105047824 */ /* 0x000fe200078e0a04 */
[----:B------:R-:W-:Y:S01]  /*1550*/  ULDC UR6, c[0x0][0x284] ;  /* 0x0000a10000067ab9 */ /* 0x000fe20000000800 */
[----:B------:R-:W4:Y:S01]  /*1560*/  LDC.64 R96, c[0x0][0x5c8] ;  /* 0x00017200ff607b82 */ /* 0x000f220000000a00 */
[----:B------:R-:W-:Y:S01]  /*1570*/  IMAD.MOV.U32 R5, RZ, RZ, 0x1 ;  /* 0x00000001ff057424 */ /* 0x000fe200078e00ff */
[----:B------:R-:W-:Y:S01]  /*1580*/  LOP3.LUT R104, R23, 0x1, RZ, 0xfc, !PT ;  /* 0x0000000117687812 */ /* 0x000fe200078efcff */
[----:B------:R-:W-:Y:S01]  /*1590*/  IMAD.IADD R92, R92, 0x1, -R7 ;  /* 0x000000015c5c7824 */ /* 0x000fe200078e0a07 */
[----:B------:R-:W-:Y:S01]  /*15a0*/  USHF.L.U32 UR45, UR40, 0x1, URZ ;  /* 0x00000001282d7899 */ /* 0x000fe2000800063f */
[----:B------:R-:W-:Y:S01]  /*15b0*/  IMAD.SHL.U32 R94, R4, 0x2, RZ ;  /* 0x00000002045e7824 */ /* 0x000fe200078e00ff */
[----:B------:R-:W-:Y:S01]  /*15c0*/  UIADD3 UR42, -UR42, UR40, URZ ;  /* 0x000000282a2a7290 */ /* 0x000fe2000fffe13f */
[--C-:B------:R-:W-:Y:S01]  /*15d0*/  IMAD R103, R3, -0x10, -R92.reuse ;  /* 0xfffffff003677824 */ /* 0x100fe200078e0a5c */
[----:B------:R-:W0:Y:S01]  /*15e0*/  LDC R99, c[0x0][0x288] ;  /* 0x0000a200ff637b82 */ /* 0x000e220000000800 */
[----:B------:R-:W-:Y:S01]  /*15f0*/  SHF.R.S32.HI R93, RZ, 0x1f, R92 ;  /* 0x0000001fff5d7819 */ /* 0x000fe2000001145c */
[----:B-1----:R-:W-:Y:S01]  /*1600*/  ULEA UR41, UR4, UR41, 0x18 ;  /* 0x0000002904297291 */ /* 0x002fe2000f8ec03f */
[----:B------:R-:W-:Y:S01]  /*1610*/  SHF.R.S32.HI R95, RZ, 0x1f, R94 ;  /* 0x0000001fff5f7819 */ /* 0x000fe2000001145e */
[----:B------:R-:W-:Y:S01]  /*1620*/  USHF.L.U32 UR4, UR5, 0x3, URZ ;  /* 0x0000000305047899 */ /* 0x000fe2000800063f */
[----:B------:R-:W-:Y:S01]  /*1630*/  VIADD R103, R103, UR6 ;  /* 0x0000000667677c36 */ /* 0x000fe20008000000 */
[----:B------:R-:W-:Y:S01]  /*1640*/  USEL UR5, URZ, 0x1, UP0 ;  /* 0x000000013f057887 */ /* 0x000fe20008000000 */
[----:B------:R-:W-:Y:S01]  /*1650*/  IMAD.WIDE R92, R3, 0x10, R92 ;  /* 0x00000010035c7825 */ /* 0x000fe200078e025c */
[----:B------:R-:W1:Y:S01]  /*1660*/  LDC R101, c[0x0][0x600] ;  /* 0x00018000ff657b82 */ /* 0x000e620000000800 */
[----:B------:R-:W-:-:S02]  /*1670*/  UIADD3 UR46, UR41, 0x40, URZ ;  /* 0x00000040292e7890 */ /* 0x000fc4000fffe03f */
[----:B------:R-:W-:Y:S01]  /*1680*/  IMAD.MOV.U32 R3, RZ, RZ, -0x1 ;  /* 0xffffffffff037424 */ /* 0x000fe200078e00ff */
[----:B------:R-:W-:Y:S01]  /*1690*/  ULOP3.LUT UR4, UR4, 0x8, URZ, 0xc0, !UPT ;  /* 0x0000000804047892 */ /* 0x000fe2000f8ec03f */
[----:B------:R-:W-:Y:S01]  /*16a0*/  IMAD.U32 R105, RZ, RZ, UR5 ;  /* 0x00000005ff697e24 */ /* 0x000fe2000f8e00ff */
[----:B------:R-:W-:Y:S02]  /*16b0*/  ULEA UR43, UR43, UR46, 0x3 ;  /* 0x0000002e2b2b7291 */ /* 0x000fe4000f8e183f */
[-C--:B---3--:R-:W-:Y:S01]  /*16c0*/  SHF.L.U32 R3, R3, R98.reuse, RZ ;  /* 0x0000006203037219 */ /* 0x088fe200000006ff */
[----:B------:R-:W-:Y:S01]  /*16d0*/  ULOP3.LUT UR47, UR4, 0x8, URZ, 0x3c, !UPT ;  /* 0x00000008042f7892 */ /* 0x000fe2000f8e3c3f */
[C---:B----4-:R-:W-:Y:S01]  /*16e0*/  SHF.L.U64.HI R97, R96.reuse, 0x3, R97 ;  /* 0x0000000360617819 */ /* 0x050fe20000010261 */
[----:B------:R-:W-:Y:S01]  /*16f0*/  IMAD.SHL.U32 R96, R96, 0x8, RZ ;  /* 0x0000000860607824 */ /* 0x000fe200078e00ff */
[----:B------:R-:W-:Y:S01]  /*1700*/  SHF.L.U32 R98, R5, R98, RZ ;  /* 0x0000006205627219 */ /* 0x000fe200000006ff */
[----:B------:R-:W-:Y:S01]  /*1710*/  ULOP3.LUT UR44, UR4, 0x18, URZ, 0x3c, !UPT ;  /* 0x00000018042c7892 */ /* 0x000fe2000f8e3c3f */
[----:B------:R-:W-:Y:S01]  /*1720*/  LOP3.LUT R102, RZ, R3, RZ, 0x33, !PT ;  /* 0x00000003ff667212 */ /* 0x000fe200078e33ff */
[----:B0-----:R-:W-:-:S02]  /*1730*/  IMAD R99, R4, -0x2, R99 ;  /* 0xfffffffe04637824 */ /* 0x001fc400078e0263 */
[----:B-1----:R-:W-:Y:S01]  /*1740*/  VIADD R101, R101, 0xffffffff ;  /* 0xffffffff65657836 */ /* 0x002fe20000000000 */
[----:B--2---:R-:W-:-:S07]  /*1750*/  SHF.L.U64.HI R100, R10, 0x1, R0 ;  /* 0x000000010a647819 */ /* 0x004fce0000010200 */
.L_x_166:
[----:B------:R-:W-:-:S04]  /*1760*/  SHF.L.U32 R0, R105, 0x1f, RZ ;  /* 0x0000001f69007819 */ /* 0x000fc800000006ff */
[----:B------:R-:W0:Y:S02]  /*1770*/  SYNCS.PHASECHK.TRANS64.TRYWAIT P0, [UR43+-0x8], R0 ;  /* 0xfffff800ff0075a7 */ /* 0x000e24000800016b */
[----:B01-34-:R-:W-:Y:S05]  /*1780*/  @!P0 BRA `(.L_x_19) ;  /* 0x00000060006c8947 */ /* 0x01bfea0003800000 */
.L_x_187:
[----:B------:R-:W-:Y:S02]  /*1790*/  ULDC UR4, c[0x0][0x28c] ;  /* 0x0000a30000047ab9 */ /* 0x000fe40000000800 */
[----:B------:R-:W-:-:S13]  /*17a0*/  ISETP.LT.AND P0, PT, RZ, UR4, PT ;  /* 0x00000004ff007c0c */ /* 0x000fda000bf01270 */
[----:B------:R-:W-:Y:S05]  /*17b0*/  @P0 BRA `(.L_x_20) ;  /* 0x0000000000400947 */ /* 0x000fea0003800000 */
[----:B0-----:R-:W-:Y:S01]  /*17c0*/  MOV R0, 0x0 ;  /* 0x0000000000007802 */ /* 0x001fe20000000f00 */
[----:B------:R-:W-:Y:S01]  /*17d0*/  ULDC.64 UR4, c[0x4][0x68] ;  /* 0x01001a0000047ab9 */ /* 0x000fe20000000a00 */
[----:B------:R-:W-:Y:S01]  /*17e0*/  ULDC.64 UR6, c[0x4][0x8] ;  /* 0x0100020000067ab9 */ /* 0x000fe20000000a00 */
[----:B------:R-:W-:Y:S01]  /*17f0*/  IMAD.U32 R4, RZ, RZ, UR4 ;  /* 0x00000004ff047e24 */ /* 0x000fe2000f8e00ff */
[----:B------:R0:W1:Y:S01]  /*1800*/  LDC.64 R14, c[0x4][R0] ;  /* 0x01000000000e7b82 */ /* 0x0000620000000a00 */
[----:B------:R-:W-:Y:S01]  /*1810*/  IMAD.U32 R5, RZ, RZ, UR5 ;  /* 0x00000005ff057e24 */ /* 0x000fe2000f8e00ff */
[----:B------:R-:W-:Y:S01]  /*1820*/  ULDC.64 UR4, c[0x4][0x70] ;  /* 0x01001c0000047ab9 */ /* 0x000fe20000000a00 */
[----:B------:R-:W-:Y:S02]  /*1830*/  IMAD.U32 R10, RZ, RZ, UR6 ;  /* 0x00000006ff0a7e24 */ /* 0x000fe4000f8e00ff */
[----:B------:R-:W-:Y:S02]  /*1840*/  IMAD.U32 R6, RZ, RZ, UR4 ;  /* 0x00000004ff067e24 */ /* 0x000fe4000f8e00ff */
[----:B------:R-:W-:-:S02]  /*1850*/  IMAD.U32 R7, RZ, RZ, UR5 ;  /* 0x00000005ff077e24 */ /* 0x000fc4000f8e00ff */
[----:B------:R-:W-:Y:S02]  /*1860*/  IMAD.U32 R11, RZ, RZ, UR7 ;  /* 0x00000007ff0b7e24 */ /* 0x000fe4000f8e00ff */
[----:B------:R-:W-:Y:S02]  /*1870*/  IMAD.MOV.U32 R8, RZ, RZ, 0x1e1 ;  /* 0x000001e1ff087424 */ /* 0x000fe400078e00ff */
[----:B------:R-:W-:Y:S02]  /*1880*/  IMAD.MOV.U32 R12, RZ, RZ, 0x1 ;  /* 0x00000001ff0c7424 */ /* 0x000fe400078e00ff */
[----:B0-----:R-:W-:-:S07]  /*1890*/  IMAD.MOV.U32 R13, RZ, RZ, RZ ;  /* 0x000000ffff0d7224 */ /* 0x001fce00078e00ff */
[----:B------:R-:W-:-:S07]  /*18a0*/  LEPC R20, `(.L_x_20) ;  /* 0x000000001014794e */ /* 0x000fce0000000000 */
[----:B-1---5:R-:W-:Y:S05]  /*18b0*/  CALL.ABS.NOINC R14 ;  /* 0x000000000e007343 */ /* 0x022fea0003c00000 */
.L_x_20:
[----:B------:R-:W-:-:S13]  /*18c0*/  ISETP.NE.AND P0, PT, R104, 0x3, PT ;  /* 0x000000036800780c */ /* 0x000fda0003f05270 */
[----:B------:R-:W-:Y:S05]  /*18d0*/  @!P0 BRA `(.L_x_21) ;  /* 0x0000000000048947 */ /* 0x000fea0003800000 */
[----:B------:R-:W-:Y:S01]  /*18e0*/  BPT.TRAP 0x1 ;  /* 0x000000040000795c */ /* 0x000fe20000300000 */
.L_x_21:
[----:B0-----:R-:W-:Y:S02]  /*18f0*/  IMAD.U32 R3, RZ, RZ, UR38 ;  /* 0x00000026ff037e24 */ /* 0x001fe4000f8e00ff */
[----:B------:R-:W-:-:S03]  /*1900*/  IMAD.U32 R0, RZ, RZ, UR39 ;  /* 0x00000027ff007e24 */ /* 0x000fc6000f8e00ff */
[----:B------:R-:W-:Y:S02]  /*1910*/  LEA R3, R3, UR41, 0x3 ;  /* 0x0000002903037c11 */ /* 0x000fe4000f8e18ff */
[----:B------:R-:W-:-:S04]  /*1920*/  SHF.L.U32 R0, R0, 0x1f, RZ ;  /* 0x0000001f00007819 */ /* 0x000fc800000006ff */
[----:B------:R0:W1:Y:S01]  /*1930*/  SYNCS.PHASECHK.TRANS64.TRYWAIT P1, [R3+URZ], R0 ;  /* 0x00000000030075a7 */ /* 0x000062000802017f */
[----:B------:R-:W-:Y:S05]  /*1940*/  @!P0 BRA `(.L_x_22) ;  /* 0x0000000000048947 */ /* 0x000fea0003800000 */
[----:B------:R-:W-:Y:S01]  /*1950*/  BPT.TRAP 0x1 ;  /* 0x000000040000795c */ /* 0x000fe20000300000 */
.L_x_22:
[----:B------:R-:W-:-:S05]  /*1960*/  IMAD.U32 R4, RZ, RZ, UR42 ;  /* 0x0000002aff047e24 */ /* 0x000fca000f8e00ff */
[----:B------:R-:W-:Y:S01]  /*1970*/  ISETP.GE.AND P2, PT, R4, 0x1, PT ;  /* 0x000000010400780c */ /* 0x000fe20003f46270 */
[----:B-1----:R-:W-:-:S12]  /*1980*/  @P1 BRA `(.L_x_23) ;  /* 0x0000000000081947 */ /* 0x002fd80003800000 */
[----:B------:R-:W1:Y:S02]  /*1990*/  SYNCS.PHASECHK.TRANS64.TRYWAIT P1, [R3+URZ], R0 ;  /* 0x00000000030075a7 */ /* 0x000e64000802017f */
[----:B-1----:R-:W-:Y:S05]  /*19a0*/  @!P1 BRA `(.L_x_24) ;  /* 0x0000005c00fc9947 */ /* 0x002fea0003800000 */
.L_x_23:
[----:B------:R-:W-:Y:S05]  /*19b0*/  WARPSYNC.ALL ;  /* 0x0000000000007948 */ /* 0x000fea0003800000 */
[----:B------:R-:W-:Y:S01]  /*19c0*/  UIADD3 UR4, UR41, 0x100, URZ ;  /* 0x0000010029047890 */ /* 0x000fe2000fffe03f */
[----:B------:R-:W-:Y:S01]  /*19d0*/  WARPGROUP.ARRIVE ;  /* 0x00000000000079c5 */ /* 0x000fe20000000000 */
[----:B------:R-:W-:Y:S02]  /*19e0*/  UIADD3 UR5, UR41, 0x6100, URZ ;  /* 0x0000610029057890 */ /* 0x000fe4000fffe03f */
[----:B------:R-:W-:Y:S02]  /*19f0*/  USHF.R.U32.HI UR4, URZ, 0x4, UR4 ;  /* 0x000000043f047899 */ /* 0x000fe40008011604 */
[----:B------:R-:W-:-:S02]  /*1a00*/  USHF.R.U32.HI UR5, URZ, 0x4, UR5 ;  /* 0x000000043f057899 */ /* 0x000fc40008011605 */
[----:B------:R-:W-:Y:S02]  /*1a10*/  ULOP3.LUT UR4, UR4, 0x3fff, URZ, 0xc0, !UPT ;  /* 0x00003fff04047892 */ /* 0x000fe4000f8ec03f */
[----:B------:R-:W-:Y:S02]  /*1a20*/  ULOP3.LUT UR5, UR5, 0x3fff, URZ, 0xc0, !UPT ;  /* 0x00003fff05057892 */ /* 0x000fe4000f8ec03f */
[----:B------:R-:W-:Y:S02]  /*1a30*/  ULOP3.LUT UR8, UR4, 0x10000, URZ, 0xfc, !UPT ;  /* 0x0001000004087892 */ /* 0x000fe4000f8efc3f */
[----:B------:R-:W-:Y:S02]  /*1a40*/  ULOP3.LUT UR9, UR5, 0x10000, URZ, 0xfc, !UPT ;  /* 0x0001000005097892 */ /* 0x000fe4000f8efc3f */
[----:B------:R-:W-:Y:S02]  /*1a50*/  ULEA UR10, UR38, UR8, 0x9 ;  /* 0x00000008260a7291 */ /* 0x000fe4000f8e483f */
[----:B------:R-:W-:Y:S01]  /*1a60*/  ULEA UR11, UR38, UR9, 0xa ;  /* 0x00000009260b7291 */ /* 0x000fe2000f8e503f */
[----:B------:R-:W-:Y:S01]  /*1a70*/  UMOV UR5, 0x40000040 ;  /* 0x4000004000057882 */ /* 0x000fe20000000000 */
[----:B------:R-:W-:-:S03]  /*1a80*/  UMOV UR7, 0x40000040 ;  /* 0x4000004000077882 */ /* 0x000fc60000000000 */
[----:B------:R-:W-:Y:S02]  /*1a90*/  UMOV UR4, UR10 ;  /* 0x0000000a00047c82 */ /* 0x000fe40008000000 */
[----:B------:R-:W-:Y:S02]  /*1aa0*/  UMOV UR6, UR11 ;  /* 0x0000000b00067c82 */ /* 0x000fe40008000000 */
[----:B------:R-:W-:Y:S01]  /*1ab0*/  HGMMA.64x128x16.F32.BF16 R24, gdesc[UR4], RZ, !UPT, gsb0 ;  /* 0x01e00000041879f0 */ /* 0x000fe2000c0018ff */
[----:B------:R-:W-:Y:S02]  /*1ac0*/  UIADD3 UR4, UR10, 0x2, URZ ;  /* 0x000000020a047890 */ /* 0x000fe4000fffe03f */
[----:B------:R-:W-:Y:S01]  /*1ad0*/  UIADD3 UR6, UR11, 0x2, URZ ;  /* 0x000000020b067890 */ /* 0x000fe2000fffe03f */
[----:B------:R-:W-:Y:S01]  /*1ae0*/  UMOV UR5, 0x40000040 ;  /* 0x4000004000057882 */ /* 0x000fe20000000000 */
[----:B------:R-:W-:Y:S01]  /*1af0*/  UMOV UR7, 0x40000040 ;  /* 0x4000004000077882 */ /* 0x000fe20000000000 */
[----:B------:R-:W-:-:S02]  /*1b00*/  WARPGROUP.DEPBAR.LE gsb0, 0x0 ;  /* 0x00008000000079c5 */ /* 0x000fc40000010000 */
[----:B------:R-:W-:-:S06]  /*1b10*/  WARPGROUP.ARRIVE ;  /* 0x00000000000079c5 */ /* 0x000fcc0000000000 */
[----:B------:R-:W-:Y:S01]  /*1b20*/  HGMMA.64x128x16.F32.BF16 R24, gdesc[UR4], R24, gsb0 ;  /* 0x01e00000041879f0 */ /* 0x000fe20008001818 */
[----:B------:R-:W-:Y:S02]  /*1b30*/  UIADD3 UR4, UR10, 0x4, URZ ;  /* 0x000000040a047890 */ /* 0x000fe4000fffe03f */
[----:B------:R-:W-:Y:S01]  /*1b40*/  UIADD3 UR6, UR11, 0x4, URZ ;  /* 0x000000040b067890 */ /* 0x000fe2000fffe03f */
[----:B------:R-:W-:Y:S01]  /*1b50*/  UMOV UR5, 0x40000040 ;  /* 0x4000004000057882 */ /* 0x000fe20000000000 */
[----:B------:R-:W-:Y:S01]  /*1b60*/  UMOV UR7, 0x40000040 ;  /* 0x4000004000077882 */ /* 0x000fe20000000000 */
[----:B------:R-:W-:Y:S02]  /*1b70*/  WARPGROUP.DEPBAR.LE gsb0, 0x0 ;  /* 0x00008000000079c5 */ /* 0x000fe40000010000 */
        /* <DEDUP_REMOVED lines=8> */
[----:B------:R-:W-:Y:S03]  /*1c00*/  HGMMA.64x128x16.F32.BF16 R24, gdesc[UR4], R24, gsb0 ;  /* 0x01e00000041879f0 */ /* 0x000fe60008001818 */
[----:B------:R-:W-:Y:S02]  /*1c10*/  WARPGROUP.DEPBAR.LE gsb0, 0x0 ;  /* 0x00008000000079c5 */ /* 0x000fe40000010000 */
[----:B------:R-:W-:Y:S05]  /*1c20*/  @!P2 BRA `(.L_x_25) ;  /* 0x000000040014a947 */ /* 0x000fea0003800000 */
[----:B------:R-:W-:Y:S01]  /*1c30*/  UIADD3 UR4, UR38, 0x1, URZ ;  /* 0x0000000126047890 */ /* 0x000fe2000fffe03f */
[----:B01----:R-:W-:Y:S02]  /*1c40*/  IMAD.U32 R0, RZ, RZ, UR42 ;  /* 0x0000002aff007e24 */ /* 0x003fe4000f8e00ff */
[----:B------:R-:W-:Y:S01]  /*1c50*/  IMAD.U32 R3, RZ, RZ, UR38 ;  /* 0x00000026ff037e24 */ /* 0x000fe2000f8e00ff */
[----:B------:R-:W-:-:S04]  /*1c60*/  UISETP.NE.AND UP0, UPT, UR4, 0x3, UPT ;  /* 0x000000030400788c */ /* 0x000fc8000bf05270 */
[----:B------:R-:W-:Y:S02]  /*1c70*/  USEL UR5, URZ, 0x1, UP0 ;  /* 0x000000013f057887 */ /* 0x000fe40008000000 */
[----:B------:R-:W-:Y:S02]  /*1c80*/  USEL UR10, UR4, URZ, UP0 ;  /* 0x0000003f040a7287 */ /* 0x000fe40008000000 */
[----:B------:R-:W-:-:S06]  /*1c90*/  ULOP3.LUT UR5, UR39, UR5, URZ, 0x3c, !UPT ;  /* 0x0000000527057292 */ /* 0x000fcc000f8e3c3f */
[----:B------:R-:W-:-:S07]  /*1ca0*/  IMAD.U32 R6, RZ, RZ, UR5 ;  /* 0x00000005ff067e24 */ /* 0x000fce000f8e00ff */
.L_x_32:
[----:B------:R-:W-:Y:S05]  /*1cb0*/  @!P0 BRA `(.L_x_26) ;  /* 0x0000000000048947 */ /* 0x000fea0003800000 */
[----:B------:R-:W-:Y:S01]  /*1cc0*/  BPT.TRAP 0x1 ;  /* 0x000000040000795c */ /* 0x000fe20000300000 */
.L_x_26:
[----:B------:R-:W-:Y:S01]  /*1cd0*/  ULEA UR4, UR10, UR41, 0x3 ;  /* 0x000000290a047291 */ /* 0x000fe2000f8e183f */
[----:B------:R-:W-:-:S08]  /*1ce0*/  SHF.L.U32 R4, R6, 0x1f, RZ ;  /* 0x0000001f06047819 */ /* 0x000fd000000006ff */
[----:B------:R0:W1:Y:S01]  /*1cf0*/  SYNCS.PHASECHK.TRANS64.TRYWAIT P1, [UR4], R4 ;  /* 0x00000004ff0075a7 */ /* 0x0000620008020144 */
[----:B------:R-:W-:Y:S05]  /*1d00*/  @!P0 BRA `(.L_x_27) ;  /* 0x0000000000048947 */ /* 0x000fea0003800000 */
[----:B------:R-:W-:Y:S01]  /*1d10*/  BPT.TRAP 0x1 ;  /* 0x000000040000795c */ /* 0x000fe20000300000 */
.L_x_27:
[----:B-1----:R-:W-:Y:S05]  /*1d20*/  @P1 BRA `(.L_x_28) ;  /* 0x0000000000081947 */ /* 0x002fea0003800000 */
[----:B------:R-:W1:Y:S02]  /*1d30*/  SYNCS.PHASECHK.TRANS64.TRYWAIT P1, [UR4], R4 ;  /* 0x00000004ff0075a7 */ /* 0x000e640008020144 */
[----:B-1----:R-:W-:Y:S05]  /*1d40*/  @!P1 BRA `(.L_x_29) ;  /* 0x0000005c00289947 */ /* 0x002fea0003800000 */
.L_x_28:
[----:B------:R-:W-:Y:S01]  /*1d50*/  ULEA UR11, UR10, UR8, 0x9 ;  /* 0x000000080a0b7291 */ /* 0x000fe2000f8e483f */
[----:B------:R-:W-:Y:S01]  /*1d60*/  WARPGROUP.ARRIVE ;  /* 0x00000000000079c5 */ /* 0x000fe20000000000 */
[----:B------:R-:W-:Y:S01]  /*1d70*/  ULEA UR12, UR10, UR9, 0xa ;  /* 0x000000090a0c7291 */ /* 0x000fe2000f8e503f */
[----:B------:R-:W-:Y:S01]  /*1d80*/  UMOV UR5, 0x40000040 ;  /* 0x4000004000057882 */ /* 0x000fe20000000000 */
[----:B------:R-:W-:-:S03]  /*1d90*/  UMOV UR7, 0x40000040 ;  /* 0x4000004000077882 */ /* 0x000fc60000000000 */
[----:B------:R-:W-:Y:S02]  /*1da0*/  UMOV UR4, UR11 ;  /* 0x0000000b00047c82 */ /* 0x000fe40008000000 */
[----:B------:R-:W-:Y:S02]  /*1db0*/  UMOV UR6, UR12 ;  /* 0x0000000c00067c82 */ /* 0x000fe40008000000 */
[----:B------:R-:W-:Y:S01]  /*1dc0*/  HGMMA.64x128x16.F32.BF16 R24, gdesc[UR4], R24, gsb0 ;  /* 0x01e00000041879f0 */ /* 0x000fe20008001818 */
        /* <DEDUP_REMOVED lines=23> */
[----:B------:R-:W-:Y:S01]  /*1f40*/  BPT.TRAP 0x1 ;  /* 0x000000040000795c */ /* 0x000fe20000300000 */
.L_x_30:
[----:B------:R-:W-:-:S13]  /*1f50*/  ISETP.NE.AND P1, PT, R89, RZ, PT ;  /* 0x000000ff5900720c */ /* 0x000fda0003f25270 */
[----:B01----:R-:W-:-:S05]  /*1f60*/  @P1 LEA R4, R3, UR41, 0x3 ;  /* 0x0000002903041c11 */ /* 0x003fca000f8e18ff */
[----:B------:R-:W-:-:S05]  /*1f70*/  @P1 VIADD R5, R4, 0x18 ;  /* 0x0000001804051836 */ /* 0x000fca0000000000 */
[----:B------:R-:W-:-:S04]  /*1f80*/  @P1 PRMT R5, R88, 0x654, R5 ;  /* 0x0000065458051816 */ /* 0x000fc80000000005 */
[----:B------:R0:W-:Y:S01]  /*1f90*/  @P1 SYNCS.ARRIVE.TRANS64.RED.A1T0 RZ, [R5+URZ], RZ ;  /* 0x000000ff05ff19a7 */ /* 0x0001e2000810043f */
[----:B------:R-:W-:-:S13]  /*1fa0*/  ISETP.GT.U32.AND P1, PT, R23, 0x1, PT ;  /* 0x000000011700780c */ /* 0x000fda0003f24070 */
[----:B0-----:R-:W-:Y:S05]  /*1fb0*/  @P1 BRA `(.L_x_31) ;  /* 0x0000000000041947 */ /* 0x001fea0003800000 */
[----:B------:R-:W-:Y:S01]  /*1fc0*/  BPT.TRAP 0x1 ;  /* 0x000000040000795c */ /* 0x000fe20000300000 */
.L_x_31:
[----:B------:R-:W-:Y:S01]  /*1fd0*/  UIADD3 UR10, UR10, 0x1, URZ ;  /* 0x000000010a0a7890 */ /* 0x000fe2000fffe03f */
[C---:B------:R-:W-:Y:S01]  /*1fe0*/  ISETP.GT.AND P2, PT, R0.reuse, 0x1, PT ;  /* 0x000000010000780c */ /* 0x040fe20003f44270 */
[----:B------:R-:W-:Y:S02]  /*1ff0*/  VIADD R3, R3, 0x1 ;  /* 0x0000000103037836 */ /* 0x000fe40000000000 */
[----:B------:R-:W-:Y:S01]  /*2000*/  UISETP.NE.AND UP0, UPT, UR10, 0x3, UPT ;  /* 0x000000030a00788c */ /* 0x000fe2000bf05270 */
[----:B------:R-:W-:Y:S02]  /*2010*/  VIADD R0, R0, 0xffffffff ;  /* 0xffffffff00007836 */ /* 0x000fe40000000000 */
[C---:B------:R-:W-:Y:S01]  /*2020*/  ISETP.NE.AND P1, PT, R3.reuse, 0x3, PT ;  /* 0x000000030300780c */ /* 0x040fe20003f25270 */
[----:B------:R-:W-:Y:S02]  /*2030*/  USEL UR4, URZ, 0x1, UP0 ;  /* 0x000000013f047887 */ /* 0x000fe40008000000 */
[----:B------:R-:W-:Y:S01]  /*2040*/  USEL UR10, UR10, URZ, UP0 ;  /* 0x0000003f0a0a7287 */ /* 0x000fe20008000000 */
[----:B------:R-:W-:-:S03]  /*2050*/  SEL R3, R3, RZ, P1 ;  /* 0x000000ff03037207 */ /* 0x000fc60000800000 */
[----:B------:R-:W-:Y:S01]  /*2060*/  LOP3.LUT R6, R6, UR4, RZ, 0x3c, !PT ;  /* 0x0000000406067c12 */ /* 0x000fe2000f8e3cff */
[----:B------:R-:W-:Y:S07]  /*2070*/  @P2 BRA `(.L_x_32) ;  /* 0xfffffffc000c2947 */ /* 0x000fee000383ffff */
.L_x_25:
[----:B01----:R-:W0:Y:S01]  /*2080*/  LDC R0, c[0x0][0x28c] ;  /* 0x0000a300ff007b82 */ /* 0x003e220000000800 */
[----:B------:R-:W-:-:S04]  /*2090*/  IMAD.U32 R3, RZ, RZ, UR47 ;  /* 0x0000002fff037e24 */ /* 0x000fc8000f8e00ff */
[----:B------:R1:W-:Y:S01]  /*20a0*/  SYNCS.ARRIVE.TRANS64.A1T0 RZ, [R3+UR46], RZ ;  /* 0x000000ff03ff79a7 */ /* 0x0003e2000810002e */
[----:B0-----:R-:W-:-:S13]  /*20b0*/  ISETP.GE.AND P1, PT, R0, 0x1, PT ;  /* 0x000000010000780c */ /* 0x001fda0003f26270 */
[----:B-1----:R-:W-:Y:S05]  /*20c0*/  @!P1 BRA `(.L_x_33) ;  /* 0x0000000000449947 */ /* 0x002fea0003800000 */
[----:B------:R-:W-:Y:S05]  /*20d0*/  @!P0 BRA `(.L_x_34) ;  /* 0x0000000000048947 */ /* 0x000fea0003800000 */
[----:B------:R-:W-:Y:S01]  /*20e0*/  BPT.TRAP 0x1 ;  /* 0x000000040000795c */ /* 0x000fe20000300000 */
.L_x_34:
[----:B------:R-:W-:-:S13]  /*20f0*/  ISETP.NE.AND P0, PT, R89, RZ, PT ;  /* 0x000000ff5900720c */ /* 0x000fda0003f05270 */
[----:B------:R-:W-:-:S05]  /*2100*/  VOTEU.ANY UP0, P0 ;  /* 0x00000000003f7886 */ /* 0x000fca0000000100 */
[----:B------:R-:W-:-:S06]  /*2110*/  @UP0 UIADD3 UR4, UR38, UR42, URZ ;  /* 0x0000002a26040290 */ /* 0x000fcc000fffe03f */
[----:B------:R-:W-:Y:S02]  /*2120*/  IMAD.U32 R4, RZ, RZ, UR4 ;  /* 0x00000004ff047e24 */ /* 0x000fe4000f8e00ff */
[----:B------:R-:W-:Y:S02]  /*2130*/  IMAD.U32 R3, RZ, RZ, UR4 ;  /* 0x00000004ff037e24 */ /* 0x000fe4000f8e00ff */
[----:B------:R-:W-:-:S05]  /*2140*/  @P0 IMAD.WIDE.U32 R4, R4, -0x55555555, RZ ;  /* 0xaaaaaaab04040825 */ /* 0x000fca00078e00ff */
[----:B------:R-:W-:-:S05]  /*2150*/  @P0 SHF.R.U32.HI R0, RZ, 0x1, R5 ;  /* 0x00000001ff000819 */ /* 0x000fca0000011605 */
[----:B------:R-:W-:-:S05]  /*2160*/  @P0 IMAD R0, R0, -0x3, R3 ;  /* 0xfffffffd00000824 */ /* 0x000fca00078e0203 */
[----:B------:R-:W-:-:S05]  /*2170*/  @P0 LEA R0, R0, UR41, 0x3 ;  /* 0x0000002900000c11 */ /* 0x000fca000f8e18ff */
[----:B------:R-:W-:-:S05]  /*2180*/  @P0 VIADD R3, R0, 0x18 ;  /* 0x0000001800030836 */ /* 0x000fca0000000000 */
[----:B------:R-:W-:-:S04]  /*2190*/  @P0 PRMT R3, R88, 0x654, R3 ;  /* 0x0000065458030816 */ /* 0x000fc80000000003 */
[----:B------:R0:W-:Y:S01]  /*21a0*/  @P0 SYNCS.ARRIVE.TRANS64.RED.A1T0 RZ, [R3+URZ], RZ ;  /* 0x000000ff03ff09a7 */ /* 0x0001e2000810043f */
[----:B------:R-:W-:-:S13]  /*21b0*/  ISETP.GT.U32.AND P0, PT, R23, 0x1, PT ;  /* 0x000000011700780c */ /* 0x000fda0003f04070 */
[----:B0-----:R-:W-:Y:S05]  /*21c0*/  @P0 BRA `(.L_x_33) ;  /* 0x0000000000040947 */ /* 0x001fea0003800000 */
[----:B------:R-:W-:Y:S01]  /*21d0*/  BPT.TRAP 0x1 ;  /* 0x000000040000795c */ /* 0x000fe20000300000 */
.L_x_33:
[----:B------:R-:W-:Y:S01]  /*21e0*/  SHF.L.U32 R0, R105, 0x1f, RZ ;  /* 0x0000001f69007819 */ /* 0x000fe200000006ff */
[----:B------:R-:W-:Y:S01]  /*21f0*/  UIADD3 UR38, UR38, UR45, URZ ;  /* 0x0000002d26267290 */ /* 0x000fe2000fffe03f */
[----:B------:R-:W-:Y:S01]  /*2200*/  SHF.R.S32.HI R9, RZ, 0x1f, R19 ;  /* 0x0000001fff097819 */ /* 0x000fe20000011413 */
[----:B------:R-:W-:Y:S01]  /*2210*/  UISETP.GE.U32.AND UP1, UPT, UR45, 0x3, UPT ;  /* 0x000000032d00788c */ /* 0x000fe2000bf26070 */
[----:B------:R-:W0:Y:S01]  /*2220*/  SYNCS.PHASECHK.TRANS64.TRYWAIT P0, [UR43+0x8], R0 ;  /* 0x00000800ff0075a7 */ /* 0x000e22000800016b */
[----:B------:R-:W-:-:S04]  /*2230*/  UISETP.GT.U32.AND UP0, UPT, UR38, 0x2, UPT ;  /* 0x000000022600788c */ /* 0x000fc8000bf04070 */
[----:B------:R-:W-:-:S04]  /*2240*/  UISETP.LT.U32.AND UP0, UPT, UR45, 0x3, UP0 ;  /* 0x000000032d00788c */ /* 0x000fc80008701070 */
[----:B------:R-:W-:Y:S02]  /*2250*/  USEL UR6, URZ, 0x1, !UP0 ;  /* 0x000000013f067887 */ /* 0x000fe4000c000000 */
[----:B------:R-:W-:Y:S02]  /*2260*/  @UP1 UIMAD.WIDE.U32 UR4, UR38, -0x55555555, URZ ;  /* 0xaaaaaaab260418a5 */ /* 0x000fe4000f8e003f */
[----:B------:R-:W-:Y:S02]  /*2270*/  ULOP3.LUT UR39, UR39, UR6, URZ, 0x3c, !UPT ;  /* 0x0000000627277292 */ /* 0x000fe4000f8e3c3f */
[----:B------:R-:W-:-:S04]  /*2280*/  @UP1 USHF.R.U32.HI UR4, URZ, 0x1, UR5 ;  /* 0x000000013f041899 */ /* 0x000fc80008011605 */
[----:B------:R-:W-:Y:S01]  /*2290*/  @UP1 ULOP3.LUT UR39, UR39, 0x1, UR4, 0x78, !UPT ;  /* 0x0000000127271892 */ /* 0x000fe2000f8e7804 */
[----:B0-----:R-:W-:Y:S11]  /*22a0*/  @!P0 BRA `(.L_x_35) ;  /* 0x0000005400e88947 */ /* 0x001ff60003800000 */
.L_x_188:
[----:B------:R-:W-:Y:S01]  /*22b0*/  ULDC.64 UR4, c[0x0][0x5d0] ;  /* 0x0001740000047ab9 */ /* 0x000fe20000000a00 */
[----:B------:R-:W-:Y:S01]  /*22c0*/  ULDC UR6, c[0x0][0x284] ;  /* 0x0000a10000067ab9 */ /* 0x000fe20000000800 */
[----:B0-----:R-:W-:Y:S02]  /*22d0*/  IMAD R0, R9, UR4, RZ ;  /* 0x0000000409007c24 */ /* 0x001fe4000f8e02ff */
[----:B------:R-:W-:Y:S02]  /*22e0*/  IMAD.SHL.U32 R12, R18, 0x80, RZ ;  /* 0x00000080120c7824 */ /* 0x000fe400078e00ff */
[C---:B------:R-:W-:Y:S02]  /*22f0*/  IMAD R3, R19.reuse, UR5, R0 ;  /* 0x0000000513037c24 */ /* 0x040fe4000f8e0200 */
[----:B------:R-:W-:Y:S01]  /*2300*/  IMAD.SHL.U32 R0, R22, 0x40, RZ ;  /* 0x0000004016007824 */ /* 0x000fe200078e00ff */
[----:B------:R-:W-:Y:S01]  /*2310*/  SHF.R.S32.HI R13, RZ, 0x1f, R12 ;  /* 0x0000001fff0d7819 */ /* 0x000fe2000001140c */
[----:B------:R-:W-:Y:S01]  /*2320*/  IMAD.WIDE.U32 R4, R19, UR4, R94 ;  /* 0x0000000413047c25 */ /* 0x000fe2000f8e005e */
[----:B------:R-:W-:-:S02]  /*2330*/  ULDC.64 UR4, c[0x0][0x5c8] ;  /* 0x0001720000047ab9 */ /* 0x000fc40000000a00 */
[----:B------:R-:W-:Y:S01]  /*2340*/  ISETP.GE.AND P0, PT, R0, UR6, PT ;  /* 0x0000000600007c0c */ /* 0x000fe2000bf06270 */
[----:B------:R-:W-:Y:S01]  /*2350*/  ULDC UR6, c[0x0][0x288] ;  /* 0x0000a20000067ab9 */ /* 0x000fe20000000800 */
[----:B------:R-:W-:Y:S01]  /*2360*/  IADD3 R4, P1, R12, R4, RZ ;  /* 0x000000040c047210 */ /* 0x000fe20007f3e0ff */
[----:B------:R-:W-:Y:S01]  /*2370*/  IMAD.WIDE R20, R22, 0x40, R92 ;  /* 0x0000004016147825 */ /* 0x000fe200078e025c */
[----:B------:R-:W-:Y:S02]  /*2380*/  ISETP.GE.OR P0, PT, R12, UR6, P0 ;  /* 0x000000060c007c0c */ /* 0x000fe40008706670 */
[----:B------:R-:W-:Y:S01]  /*2390*/  IADD3.X R5, R13, R5, R3, P1, !PT ;  /* 0x000000050d057210 */ /* 0x000fe20000ffe403 */
[----:B------:R-:W-:-:S04]  /*23a0*/  IMAD R7, R21, UR4, RZ ;  /* 0x0000000415077c24 */ /* 0x000fc8000f8e02ff */
[C---:B------:R-:W-:Y:S02]  /*23b0*/  IMAD R7, R20.reuse, UR5, R7 ;  /* 0x0000000514077c24 */ /* 0x040fe4000f8e0207 */
[----:B------:R-:W-:-:S04]  /*23c0*/  IMAD.WIDE.U32 R106, R20, UR4, R4 ;  /* 0x00000004146a7c25 */ /* 0x000fc8000f8e0004 */
[----:B------:R-:W-:Y:S05]  /*23d0*/  @P0 BRA `(.L_x_36) ;  /* 0x0000003c00dc0947 */ /* 0x000fea0003800000 */
[----:B-----5:R-:W-:Y:S01]  /*23e0*/  FSETP.NEU.AND P0, PT, R91, RZ, PT ;  /* 0x000000ff5b00720b */ /* 0x020fe20003f0d000 */
[----:B------:R-:W-:Y:S01]  /*23f0*/  IMAD.IADD R3, R99, 0x1, -R12 ;  /* 0x0000000163037824 */ /* 0x000fe200078e0a0c */
[----:B------:R-:W-:Y:S01]  /*2400*/  BSSY B0, `(.L_x_36) ;  /* 0x00003f4000007945 */ /* 0x000fe20003800000 */
[----:B------:R-:W-:Y:S02]  /*2410*/  IMAD.IADD R0, R103, 0x1, -R0 ;  /* 0x0000000167007824 */ /* 0x000fe400078e0a00 */
[----:B------:R-:W-:Y:S01]  /*2420*/  IMAD.IADD R115, R107, 0x1, R7 ;  /* 0x000000016b737824 */ /* 0x000fe200078e0207 */
[----:B------:R-:W-:-:S04]  /*2430*/  ISETP.GT.AND P2, PT, R3, RZ, PT ;  /* 0x000000ff0300720c */ /* 0x000fc80003f44270 */
[----:B------:R-:W-:-:S03]  /*2440*/  ISETP.GT.AND P1, PT, R0, RZ, P2 ;  /* 0x000000ff0000720c */ /* 0x000fc60001724270 */
[----:B------:R-:W-:Y:S10]  /*2450*/  @!P0 BRA `(.L_x_37) ;  /* 0x0000002c00208947 */ /* 0x000ff40003800000 */
[----:B------:R-:W0:Y:S01]  /*2460*/  LDC.64 R108, c[0x0][0x5b8] ;  /* 0x00016e00ff6c7b82 */ /* 0x000e220000000a00 */
[----:B------:R-:W-:-:S07]  /*2470*/  ULDC.64 UR4, c[0x0][0x5c0] ;  /* 0x0001700000047ab9 */ /* 0x000fce0000000a00 */
[----:B------:R-:W1:Y:S08]  /*2480*/  LDC.64 R110, c[0x0][0x5b0] ;  /* 0x00016c00ff6e7b82 */ /* 0x000e700000000a00 */
[----:B------:R-:W2:Y:S01]  /*2490*/  LDC.64 R112, c[0x0][0x5a8] ;  /* 0x00016a00ff707b82 */ /* 0x000ea20000000a00 */
[-C--:B0-----:R-:W-:Y:S02]  /*24a0*/  IMAD R6, R9, R108.reuse, RZ ;  /* 0x0000006c09067224 */ /* 0x081fe400078e02ff */
[----:B------:R-:W-:-:S04]  /*24b0*/  IMAD.WIDE.U32 R4, R19, R108, R94 ;  /* 0x0000006c13047225 */ /* 0x000fc800078e005e */
[----:B------:R-:W-:Y:S01]  /*24c0*/  IMAD R107, R19, R109, R6 ;  /* 0x0000006d136b7224 */ /* 0x000fe200078e0206 */
[----:B------:R-:W-:Y:S01]  /*24d0*/  IADD3 R6, P0, R12, R4, RZ ;  /* 0x000000040c067210 */ /* 0x000fe20007f1e0ff */
[----:B-1----:R-:W-:-:S03]  /*24e0*/  IMAD R4, R21, R110, RZ ;  /* 0x0000006e15047224 */ /* 0x002fc600078e02ff */
[----:B------:R-:W-:Y:S01]  /*24f0*/  IADD3.X R7, R13, R5, R107, P0, !PT ;  /* 0x000000050d077210 */ /* 0x000fe200007fe46b */
[C---:B------:R-:W-:Y:S02]  /*2500*/  IMAD R109, R20.reuse, R111, R4 ;  /* 0x0000006f146d7224 */ /* 0x040fe400078e0204 */
[----:B------:R-:W-:-:S04]  /*2510*/  IMAD.WIDE.U32 R4, R20, R110, R6 ;  /* 0x0000006e14047225 */ /* 0x000fc800078e0006 */
[----:B------:R-:W-:Y:S01]  /*2520*/  IMAD.IADD R5, R5, 0x1, R109 ;  /* 0x0000000105057824 */ /* 0x000fe200078e026d */
[----:B--2---:R-:W-:-:S04]  /*2530*/  LEA R10, P0, R4, R112, 0x1 ;  /* 0x00000070040a7211 */ /* 0x004fc800078008ff */
[----:B------:R-:W-:-:S05]  /*2540*/  LEA.HI.X R11, R4, R113, R5, 0x1, P0 ;  /* 0x00000071040b7211 */ /* 0x000fca00000f0c05 */
[----:B------:R-:W2:Y:S01]  /*2550*/  @P1 LDG.E.LTC128B.U16 R18, desc[UR36][R10.64] ;  /* 0x000000240a121981 */ /* 0x000ea2000c1e1520 */
[----:B------:R-:W-:Y:S01]  /*2560*/  IMAD.WIDE.U32 R4, R20, R110, R12 ;  /* 0x0000006e14047225 */ /* 0x000fe200078e000c */
[----:B------:R-:W-:Y:S02]  /*2570*/  BSSY B1, `(.L_x_38) ;  /* 0x0000015000017945 */ /* 0x000fe40003800000 */
[----:B------:R-:W-:-:S04]  /*2580*/  IADD3 R14, P0, R94, R4, RZ ;  /* 0x000000045e0e7210 */ /* 0x000fc80007f1e0ff */
[----:B------:R-:W-:Y:S02]  /*2590*/  IADD3.X R15, R95, R109, R5, P0, !PT ;  /* 0x0000006d5f0f7210 */ /* 0x000fe400007fe405 */
[----:B------:R-:W-:Y:S01]  /*25a0*/  LEA R8, P0, R106, UR4, 0x1 ;  /* 0x000000046a087c11 */ /* 0x000fe2000f8008ff */
[----:B------:R-:W-:-:S03]  /*25b0*/  IMAD.WIDE.U32 R14, R19, R108, R14 ;  /* 0x0000006c130e7225 */ /* 0x000fc600078e000e */
[----:B------:R-:W-:Y:S02]  /*25c0*/  LEA.HI.X R9, R106, UR5, R115, 0x1, P0 ;  /* 0x000000056a097c11 */ /* 0x000fe400080f0c73 */
[----:B------:R-:W-:-:S04]  /*25d0*/  ISETP.GT.AND P0, PT, R3, 0x1, PT ;  /* 0x000000010300780c */ /* 0x000fc80003f04270 */
[----:B------:R-:W-:Y:S01]  /*25e0*/  ISETP.GT.AND P3, PT, R0, RZ, P0 ;  /* 0x000000ff0000720c */ /* 0x000fe20000764270 */
[----:B--2---:R-:W-:-:S04]  /*25f0*/  IMAD.U32 R4, R18, 0x10000, RZ ;  /* 0x0001000012047824 */ /* 0x004fc800078e00ff */
[----:B------:R-:W-:Y:S01]  /*2600*/  FMUL R5, R4, R91 ;  /* 0x0000005b04057220 */ /* 0x000fe20000400000 */
[----:B------:R-:W-:-:S03]  /*2610*/  LEA R4, P4, R14, R112, 0x1 ;  /* 0x000000700e047211 */ /* 0x000fc600078808ff */
[----:B------:R-:W-:-:S05]  /*2620*/  FFMA R5, R24, R90, R5 ;  /* 0x0000005a18057223 */ /* 0x000fca0000000005 */
[----:B------:R-:W-:Y:S01]  /*2630*/  F2FP.BF16.F32.PACK_AB R10, RZ, R5 ;  /* 0x00000005ff0a723e */ /* 0x000fe200000010ff */
[----:B------:R-:W-:-:S03]  /*2640*/  IMAD.IADD R5, R107, 0x1, R15 ;  /* 0x000000016b057824 */ /* 0x000fc600078e020f */
[----:B------:R-:W-:Y:S01]  /*2650*/  PRMT R11, R10, 0x7610, R11 ;  /* 0x000076100a0b7816 */ /* 0x000fe2000000000b */
[----:B------:R-:W-:Y:S01]  /*2660*/  IMAD.SHL.U32 R10, R110, 0x8, RZ ;  /* 0x000000086e0a7824 */ /* 0x000fe200078e00ff */
[----:B------:R-:W-:-:S03]  /*2670*/  LEA.HI.X R5, R14, R113, R5, 0x1, P4 ;  /* 0x000000710e057211 */ /* 0x000fc600020f0c05 */
[----:B------:R0:W-:Y:S02]  /*2680*/  @P1 STG.E.U16 desc[UR36][R8.64], R11 ;  /* 0x0000000b08001986 */ /* 0x0001e4000c101524 */
[----:B0-----:R-:W-:Y:S01]  /*2690*/  SHF.L.U64.HI R11, R110, 0x3, R111 ;  /* 0x000000036e0b7819 */ /* 0x001fe2000001026f */
[----:B------:R-:W-:Y:S06]  /*26a0*/  @!P3 BRA `(.L_x_39) ;  /* 0x000000000004b947 */ /* 0x000fec0003800000 */
[----:B------:R0:W5:Y:S02]  /*26b0*/  LDG.E.LTC128B.U16 R18, desc[UR36][R4.64+0x2] ;  /* 0x0000022404127981 */ /* 0x000164000c1e1520 */
.L_x_39:
[----:B------:R-:W-:Y:S05]  /*26c0*/  BSYNC B1 ;  /* 0x0000000000017941 */ /* 0x000fea0003800000 */
.L_x_38:
[----:B------:R-:W-:Y:S01]  /*26d0*/  IMAD.WIDE.U32 R10, R20, R110, R10 ;  /* 0x0000006e140a7225 */ /* 0x000fe200078e000a */
[----:B------:R-:W-:-:S03]  /*26e0*/  ISETP.GT.AND P2, PT, R0, 0x8, P2 ;  /* 0x000000080000780c */ /* 0x000fc60001744270 */
[----:B-----5:R-:W-:Y:S01]  /*26f0*/  IMAD.U32 R14, R18, 0x10000, RZ ;  /* 0x00010000120e7824 */ /* 0x020fe200078e00ff */
[----:B------:R-:W-:Y:S01]  /*2700*/  IADD3 R6, P1, R6, R10, RZ ;  /* 0x0000000a06067210 */ /* 0x000fe20007f3e0ff */
[----:B------:R-:W-:Y:S02]  /*2710*/  IMAD.IADD R109, R109, 0x1, R11 ;  /* 0x000000016d6d7824 */ /* 0x000fe400078e020b */
[----:B------:R-:W-:Y:S02]  /*2720*/  FMUL R14, R14, R91 ;  /* 0x0000005b0e0e7220 */ /* 0x000fe40000400000 */
[----:B------:R-:W-:Y:S02]  /*2730*/  IMAD.X R7, R109, 0x1, R7, P1 ;  /* 0x000000016d077824 */ /* 0x000fe400008e0607 */
[----:B------:R-:W-:Y:S01]  /*2740*/  FFMA R25, R25, R90, R14 ;  /* 0x0000005a19197223 */ /* 0x000fe2000000000e */
[----:B------:R-:W-:-:S04]  /*2750*/  LEA R14, P1, R6, R112, 0x1 ;  /* 0x00000070060e7211 */ /* 0x000fc800078208ff */
[----:B------:R-:W-:Y:S01]  /*2760*/  LEA.HI.X R15, R6, R113, R7, 0x1, P1 ;  /* 0x00000071060f7211 */ /* 0x000fe200008f0c07 */
[----:B------:R-:W-:Y:S01]  /*2770*/  @P3 IMAD.MOV.U32 R6, RZ, RZ, R8 ;  /* 0x000000ffff063224 */ /* 0x000fe200078e0008 */
[----:B------:R-:W-:Y:S01]  /*2780*/  F2FP.BF16.F32.PACK_AB R25, RZ, R25 ;  /* 0x00000019ff19723e */ /* 0x000fe200000010ff */
[----:B------:R-:W-:-:S05]  /*2790*/  @P3 IMAD.MOV.U32 R7, RZ, RZ, R9 ;  /* 0x000000ffff073224 */ /* 0x000fca00078e0009 */
[----:B------:R1:W-:Y:S04]  /*27a0*/  @P3 STG.E.U16 desc[UR36][R6.64+0x2], R25 ;  /* 0x0000021906003986 */ /* 0x0003e8000c101524 */
[----:B------:R-:W2:Y:S01]  /*27b0*/  @P2 LDG.E.LTC128B.U16 R18, desc[UR36][R14.64] ;  /* 0x000000240e122981 */ /* 0x000ea2000c1e1520 */
[----:B------:R-:W-:Y:S01]  /*27c0*/  IADD3 R12, P1, P3, R94, R10, R12 ;  /* 0x0000000a5e0c7210 */ /* 0x000fe20007b3e00c */
[----:B------:R-:W-:Y:S01]  /*27d0*/  BSSY B1, `(.L_x_40) ;  /* 0x0000011000017945 */ /* 0x000fe20003800000 */
[----:B------:R-:W-:Y:S02]  /*27e0*/  ISETP.GT.AND P0, PT, R0, 0x8, P0 ;  /* 0x000000080000780c */ /* 0x000fe40000704270 */
[----:B------:R-:W-:-:S03]  /*27f0*/  IADD3.X R13, R95, R109, R13, P1, P3 ;  /* 0x0000006d5f0d7210 */ /* 0x000fc60000fe640d */
[----:B------:R-:W-:Y:S01]  /*2800*/  IMAD.WIDE.U32 R12, R19, R108, R12 ;  /* 0x0000006c130c7225 */ /* 0x000fe200078e000c */
[----:B------:R-:W-:-:S03]  /*2810*/  SHF.L.U64.HI R19, R96, 0x1, R97 ;  /* 0x0000000160137819 */ /* 0x000fc60000010261 */
[----:B------:R-:W-:Y:S01]  /*2820*/  IMAD.IADD R13, R107, 0x1, R13 ;  /* 0x000000016b0d7824 */ /* 0x000fe200078e020d */
[----:B-1----:R-:W-:-:S04]  /*2830*/  LEA R6, P3, R12, R112, 0x1 ;  /* 0x000000700c067211 */ /* 0x002fc800078608ff */
[----:B------:R-:W-:Y:S01]  /*2840*/  LEA.HI.X R7, R12, R113, R13, 0x1, P3 ;  /* 0x000000710c077211 */ /* 0x000fe200018f0c0d */
[----:B--2---:R-:W-:-:S04]  /*2850*/  IMAD.U32 R10, R18, 0x10000, RZ ;  /* 0x00010000120a7824 */ /* 0x004fc800078e00ff */
[----:B------:R-:W-:Y:S01]  /*2860*/  FMUL R11, R10, R91 ;  /* 0x0000005b0a0b7220 */ /* 0x000fe20000400000 */
[----:B------:R-:W-:-:S03]  /*2870*/  LEA R10, P1, R96, R8, 0x1 ;  /* 0x00000008600a7211 */ /* 0x000fc600078208ff */
[----:B------:R-:W-:-:S05]  /*2880*/  FFMA R11, R26, R90, R11 ;  /* 0x0000005a1a0b7223 */ /* 0x000fca000000000b */
[----:B------:R-:W-:Y:S01]  /*2890*/  F2FP.BF16.F32.PACK_AB R14, RZ, R11 ;  /* 0x0000000bff0e723e */ /* 0x000fe200000010ff */
[----:B------:R-:W-:-:S05]  /*28a0*/  IMAD.X R11, R19, 0x1, R9, P1 ;  /* 0x00000001130b7824 */ /* 0x000fca00008e0609 */
[----:B------:R1:W-:Y:S01]  /*28b0*/  @P2 STG.E.U16 desc[UR36][R10.64], R14 ;  /* 0x0000000e0a002986 */ /* 0x0003e2000c101524 */
[----:B------:R-:W-:Y:S05]  /*28c0*/  @!P0 BRA `(.L_x_41) ;  /* 0x0000000000048947 */ /* 0x000fea0003800000 */
[----:B------:R2:W5:Y:S02]  /*28d0*/  LDG.E.LTC128B.U16 R18, desc[UR36][R6.64+0x2] ;  /* 0x0000022406127981 */ /* 0x000564000c1e1520 */
.L_x_41:
[----:B------:R-:W-:Y:S05]  /*28e0*/  BSYNC B1 ;  /* 0x0000000000017941 */ /* 0x000fea0003800000 */
.L_x_40:
[----:B-----5:R-:W-:Y:S01]  /*28f0*/  IMAD.U32 R12, R18, 0x10000, RZ ;  /* 0x00010000120c7824 */ /* 0x020fe200078e00ff */
[----:B------:R-:W-:Y:S01]  /*2900*/  ISETP.GT.AND P1, PT, R3, 0x8, PT ;  /* 0x000000080300780c */ /* 0x000fe20003f24270 */
[----:B------:R-:W-:Y:S02]  /*2910*/  BSSY B1, `(.L_x_42) ;  /* 0x0000008000017945 */ /* 0x000fe40003800000 */
[----:B------:R-:W-:Y:S01]  /*2920*/  FMUL R12, R12, R91 ;  /* 0x0000005b0c0c7220 */ /* 0x000fe20000400000 */
[----:B------:R-:W-:-:S03]  /*2930*/  ISETP.GT.AND P2, PT, R0, RZ, P1 ;  /* 0x000000ff0000720c */ /* 0x000fc60000f44270 */
[----:B------:R-:W-:-:S05]  /*2940*/  FFMA R12, R27, R90, R12 ;  /* 0x0000005a1b0c7223 */ /* 0x000fca000000000c */
[----:B------:R-:W-:-:S05]  /*2950*/  F2FP.BF16.F32.PACK_AB R12, RZ, R12 ;  /* 0x0000000cff0c723e */ /* 0x000fca00000010ff */
[----:B------:R3:W-:Y:S01]  /*2960*/  @P0 STG.E.U16 desc[UR36][R10.64+0x2], R12 ;  /* 0x0000020c0a000986 */ /* 0x0007e2000c101524 */
[----:B------:R-:W-:Y:S05]  /*2970*/  @!P2 BRA `(.L_x_43) ;  /* 0x000000000004a947 */ /* 0x000fea0003800000 */
[----:B------:R4:W5:Y:S02]  /*2980*/  LDG.E.LTC128B.U16 R18, desc[UR36][R4.64+0x10] ;  /* 0x0000102404127981 */ /* 0x000964000c1e1520 */
.L_x_43:
[----:B------:R-:W-:Y:S05]  /*2990*/  BSYNC B1 ;  /* 0x0000000000017941 */ /* 0x000fea0003800000 */
.L_x_42:
[----:B---3-5:R-:W-:Y:S01]  /*29a0*/  IMAD.U32 R12, R18, 0x10000, RZ ;  /* 0x00010000120c7824 */ /* 0x028fe200078e00ff */
        /* <DEDUP_REMOVED lines=9> */
.L_x_45:
[----:B------:R-:W-:Y:S05]  /*2a40*/  BSYNC B1 ;  /* 0x0000000000017941 */ /* 0x000fea0003800000 */
.L_x_44:
[----:B-----5:R-:W-:Y:S01]  /*2a50*/  IMAD.U32 R12, R18, 0x10000, RZ ;  /* 0x00010000120c7824 */ /* 0x020fe200078e00ff */
[----:B------:R-:W-:Y:S01]  /*2a60*/  ISETP.GT.AND P1, PT, R0, 0x8, P1 ;  /* 0x000000080000780c */ /* 0x000fe20000f24270 */
[----:B------:R-:W-:Y:S02]  /*2a70*/  BSSY B1, `(.L_x_46) ;  /* 0x0000007000017945 */ /* 0x000fe40003800000 */
[----:B------:R-:W-:-:S04]  /*2a80*/  FMUL R12, R12, R91 ;  /* 0x0000005b0c0c7220 */ /* 0x000fc80000400000 */
[----:B------:R-:W-:-:S05]  /*2a90*/  FFMA R12, R29, R90, R12 ;  /* 0x0000005a1d0c7223 */ /* 0x000fca000000000c */
[----:B------:R-:W-:-:S05]  /*2aa0*/  F2FP.BF16.F32.PACK_AB R12, RZ, R12 ;  /* 0x0000000cff0c723e */ /* 0x000fca00000010ff */
[----:B------:R0:W-:Y:S01]  /*2ab0*/  @P3 STG.E.U16 desc[UR36][R8.64+0x12], R12 ;  /* 0x0000120c08003986 */ /* 0x0001e2000c101524 */
[----:B------:R-:W-:Y:S05]  /*2ac0*/  @!P1 BRA `(.L_x_47) ;  /* 0x0000000000049947 */ /* 0x000fea0003800000 */
[----:B------:R0:W5:Y:S02]  /*2ad0*/  LDG.E.LTC128B.U16 R18, desc[UR36][R6.64+0x10] ;  /* 0x0000102406127981 */ /* 0x000164000c1e1520 */
.L_x_47:
[----:B------:R-:W-:Y:S05]  /*2ae0*/  BSYNC B1 ;  /* 0x0000000000017941 */ /* 0x000fea0003800000 */
.L_x_46:
[----:B0----5:R-:W-:Y:S01]  /*2af0*/  IMAD.U32 R12, R18, 0x10000, RZ ;  /* 0x00010000120c7824 */ /* 0x021fe200078e00ff */
[----:B------:R-:W-:Y:S01]  /*2b00*/  ISETP.GT.AND P0, PT, R0, 0x8, P0 ;  /* 0x000000080000780c */ /* 0x000fe20000704270 */
[----:B------:R-:W-:Y:S02]  /*2b10*/  BSSY B1, `(.L_x_48) ;  /* 0x0000007000017945 */ /* 0x000fe40003800000 */
[----:B---3--:R-:W-:-:S04]  /*2b20*/  FMUL R13, R12, R91 ;  /* 0x0000005b0c0d7220 */ /* 0x008fc80000400000 */
[----:B------:R-:W-:-:S05]  /*2b30*/  FFMA R13, R30, R90, R13 ;  /* 0x0000005a1e0d7223 */ /* 0x000fca000000000d */
[----:B------:R-:W-:-:S05]  /*2b40*/  F2FP.BF16.F32.PACK_AB R13, RZ, R13 ;  /* 0x0000000dff0d723e */ /* 0x000fca00000010ff */
[----:B------:R0:W-:Y:S01]  /*2b50*/  @P1 STG.E.U16 desc[UR36][R10.64+0x10], R13 ;  /* 0x0000100d0a001986 */ /* 0x0001e2000c101524 */
[----:B------:R-:W-:Y:S05]  /*2b60*/  @!P0 BRA `(.L_x_49) ;  /* 0x0000000000048947 */ /* 0x000fea0003800000 */
[----:B------:R3:W5:Y:S02]  /*2b70*/  LDG.E.LTC128B.U16 R18, desc[UR36][R6.64+0x12] ;  /* 0x0000122406127981 */ /* 0x000764000c1e1520 */
.L_x_49:
[----:B------:R-:W-:Y:S05]  /*2b80*/  BSYNC B1 ;  /* 0x0000000000017941 */ /* 0x000fea0003800000 */
.L_x_48:
        /* <DEDUP_REMOVED lines=10> */
.L_x_51:
[----:B------:R-:W-:Y:S05]  /*2c30*/  BSYNC B1 ;  /* 0x0000000000017941 */ /* 0x000fea0003800000 */
.L_x_50:
[----:B0----5:R-:W-:Y:S01]  /*2c40*/  IMAD.U32 R12, R18, 0x10000, RZ ;  /* 0x00010000120c7824 */ /* 0x021fe200078e00ff */
        /* <DEDUP_REMOVED lines=9> */
.L_x_53:
[----:B------:R-:W-:Y:S05]  /*2ce0*/  BSYNC B1 ;  /* 0x0000000000017941 */ /* 0x000fea0003800000 */
.L_x_52:
        /* <DEDUP_REMOVED lines=9> */
.L_x_55:
[----:B------:R-:W-:Y:S05]  /*2d80*/  BSYNC B1 ;  /* 0x0000000000017941 */ /* 0x000fea0003800000 */
.L_x_54:
[----:B0----5:R-:W-:Y:S01]  /*2d90*/  IMAD.U32 R12, R18, 0x10000, RZ ;  /* 0x00010000120c7824 */ /* 0x021fe200078e00ff */
        /* <DEDUP_REMOVED lines=8> */
.L_x_57:
[----:B------:R-:W-:Y:S05]  /*2e20*/  BSYNC B1 ;  /* 0x0000000000017941 */ /* 0x000fea0003800000 */
.L_x_56:
        /* <DEDUP_REMOVED lines=10> */
.L_x_59:
[----:B------:R-:W-:Y:S05]  /*2ed0*/  BSYNC B1 ;  /* 0x0000000000017941 */ /* 0x000fea0003800000 */
.L_x_58:
        /* <DEDUP_REMOVED lines=10> */
.L_x_61:
[----:B------:R-:W-:Y:S05]  /*2f80*/  BSYNC B1 ;  /* 0x0000000000017941 */ /* 0x000fea0003800000 */
.L_x_60:
        /* <DEDUP_REMOVED lines=9> */
.L_x_63:
[----:B------:R-:W-:Y:S05]  /*3020*/  BSYNC B1 ;  /* 0x0000000000017941 */ /* 0x000fea0003800000 */
.L_x_62:
        /* <DEDUP_REMOVED lines=9> */
.L_x_65:
[----:B------:R-:W-:Y:S05]  /*30c0*/  BSYNC B1 ;  /* 0x0000000000017941 */ /* 0x000fea0003800000 */
.L_x_64:
        /* <DEDUP_REMOVED lines=10> */
.L_x_67:
[----:B------:R-:W-:Y:S05]  /*3170*/  BSYNC B1 ;  /* 0x0000000000017941 */ /* 0x000fea0003800000 */
.L_x_66:
        /* <DEDUP_REMOVED lines=10> */
.L_x_69:
[----:B------:R-:W-:Y:S05]  /*3220*/  BSYNC B1 ;  /* 0x0000000000017941 */ /* 0x000fea0003800000 */
.L_x_68:
        /* <DEDUP_REMOVED lines=9> */
.L_x_71:
[----:B------:R-:W-:Y:S05]  /*32c0*/  BSYNC B1 ;  /* 0x0000000000017941 */ /* 0x000fea0003800000 */
.L_x_70:
        /* <DEDUP_REMOVED lines=9> */
.L_x_73:
[----:B------:R-:W-:Y:S05]  /*3360*/  BSYNC B1 ;  /* 0x0000000000017941 */ /* 0x000fea0003800000 */
.L_x_72:
        /* <DEDUP_REMOVED lines=10> */
.L_x_75:
[----:B------:R-:W-:Y:S05]  /*3410*/  BSYNC B1 ;  /* 0x0000000000017941 */ /* 0x000fea0003800000 */
.L_x_74:
        /* <DEDUP_REMOVED lines=10> */
.L_x_77:
[----:B------:R-:W-:Y:S05]  /*34c0*/  BSYNC B1 ;  /* 0x0000000000017941 */ /* 0x000fea0003800000 */
.L_x_76:
        /* <DEDUP_REMOVED lines=9> */
.L_x_79:
[----:B------:R-:W-:Y:S05]  /*3560*/  BSYNC B1 ;  /* 0x0000000000017941 */ /* 0x000fea0003800000 */
.L_x_78:
        /* <DEDUP_REMOVED lines=9> */
.L_x_81:
[----:B------:R-:W-:Y:S05]  /*3600*/  BSYNC B1 ;  /* 0x0000000000017941 */ /* 0x000fea0003800000 */
.L_x_80:
        /* <DEDUP_REMOVED lines=10> */
.L_x_83:
[----:B------:R-:W-:Y:S05]  /*36b0*/  BSYNC B1 ;  /* 0x0000000000017941 */ /* 0x000fea0003800000 */
.L_x_82:
        /* <DEDUP_REMOVED lines=10> */
.L_x_85:
[----:B------:R-:W-:Y:S05]  /*3760*/  BSYNC B1 ;  /* 0x0000000000017941 */ /* 0x000fea0003800000 */
.L_x_84:
        /* <DEDUP_REMOVED lines=9> */
.L_x_87:
[----:B------:R-:W-:Y:S05]  /*3800*/  BSYNC B1 ;  /* 0x0000000000017941 */ /* 0x000fea0003800000 */
.L_x_86:
        /* <DEDUP_REMOVED lines=9> */
.L_x_89:
[----:B------:R-:W-:Y:S05]  /*38a0*/  BSYNC B1 ;  /* 0x0000000000017941 */ /* 0x000fea0003800000 */
.L_x_88:
        /* <DEDUP_REMOVED lines=10> */
.L_x_91:
[----:B------:R-:W-:Y:S05]  /*3950*/  BSYNC B1 ;  /* 0x0000000000017941 */ /* 0x000fea0003800000 */
.L_x_90:
        /* <DEDUP_REMOVED lines=10> */
.L_x_93:
[----:B------:R-:W-:Y:S05]  /*3a00*/  BSYNC B1 ;  /* 0x0000000000017941 */ /* 0x000fea0003800000 */
.L_x_92:
        /* <DEDUP_REMOVED lines=9> */
.L_x_95:
[----:B------:R-:W-:Y:S05]  /*3aa0*/  BSYNC B1 ;  /* 0x0000000000017941 */ /* 0x000fea0003800000 */
.L_x_94:
        /* <DEDUP_REMOVED lines=9> */
.L_x_97:
[----:B------:R-:W-:Y:S05]  /*3b40*/  BSYNC B1 ;  /* 0x0000000000017941 */ /* 0x000fea0003800000 */
.L_x_96:
        /* <DEDUP_REMOVED lines=10> */
.L_x_99:
[----:B------:R-:W-:Y:S05]  /*3bf0*/  BSYNC B1 ;  /* 0x0000000000017941 */ /* 0x000fea0003800000 */
.L_x_98:
        /* <DEDUP_REMOVED lines=10> */
.L_x_101:
[----:B------:R-:W-:Y:S05]  /*3ca0*/  BSYNC B1 ;  /* 0x0000000000017941 */ /* 0x000fea0003800000 */
.L_x_100:
        /* <DEDUP_REMOVED lines=9> */
.L_x_103:
[----:B------:R-:W-:Y:S05]  /*3d40*/  BSYNC B1 ;  /* 0x0000000000017941 */ /* 0x000fea0003800000 */
.L_x_102:
        /* <DEDUP_REMOVED lines=9> */
.L_x_105:
[----:B------:R-:W-:Y:S05]  /*3de0*/  BSYNC B1 ;  /* 0x0000000000017941 */ /* 0x000fea0003800000 */
.L_x_104:
        /* <DEDUP_REMOVED lines=10> */
.L_x_107:
[----:B------:R-:W-:Y:S05]  /*3e90*/  BSYNC B1 ;  /* 0x0000000000017941 */ /* 0x000fea0003800000 */
.L_x_106:
        /* <DEDUP_REMOVED lines=10> */
.L_x_109:
[----:B------:R-:W-:Y:S05]  /*3f40*/  BSYNC B1 ;  /* 0x0000000000017941 */ /* 0x000fea0003800000 */
.L_x_108:
        /* <DEDUP_REMOVED lines=9> */
.L_x_111:
[----:B------:R-:W-:Y:S05]  /*3fe0*/  BSYNC B1 ;  /* 0x0000000000017941 */ /* 0x000fea0003800000 */
.L_x_110:
        /* <DEDUP_REMOVED lines=9> */
.L_x_113:
[----:B------:R-:W-:Y:S05]  /*4080*/  BSYNC B1 ;  /* 0x0000000000017941 */ /* 0x000fea0003800000 */
.L_x_112:
        /* <DEDUP_REMOVED lines=10> */
.L_x_115:
[----:B------:R-:W-:Y:S05]  /*4130*/  BSYNC B1 ;  /* 0x0000000000017941 */ /* 0x000fea0003800000 */
.L_x_114:
        /* <DEDUP_REMOVED lines=10> */
.L_x_117:
[----:B------:R-:W-:Y:S05]  /*41e0*/  BSYNC B1 ;  /* 0x0000000000017941 */ /* 0x000fea0003800000 */
.L_x_116:
        /* <DEDUP_REMOVED lines=9> */
.L_x_119:
[----:B------:R-:W-:Y:S05]  /*4280*/  BSYNC B1 ;  /* 0x0000000000017941 */ /* 0x000fea0003800000 */
.L_x_118:
        /* <DEDUP_REMOVED lines=9> */
.L_x_121:
[----:B------:R-:W-:Y:S05]  /*4320*/  BSYNC B1 ;  /* 0x0000000000017941 */ /* 0x000fea0003800000 */
.L_x_120:
        /* <DEDUP_REMOVED lines=10> */
.L_x_123:
[----:B------:R-:W-:Y:S05]  /*43d0*/  BSYNC B1 ;  /* 0x0000000000017941 */ /* 0x000fea0003800000 */
.L_x_122:
        /* <DEDUP_REMOVED lines=10> */
.L_x_125:
[----:B------:R-:W-:Y:S05]  /*4480*/  BSYNC B1 ;  /* 0x0000000000017941 */ /* 0x000fea0003800000 */
.L_x_124:
        /* <DEDUP_REMOVED lines=9> */
.L_x_127:
[----:B------:R-:W-:Y:S05]  /*4520*/  BSYNC B1 ;  /* 0x0000000000017941 */ /* 0x000fea0003800000 */
.L_x_126:
        /* <DEDUP_REMOVED lines=9> */
.L_x_129:
[----:B------:R-:W-:Y:S05]  /*45c0*/  BSYNC B1 ;  /* 0x0000000000017941 */ /* 0x000fea0003800000 */
.L_x_128:
        /* <DEDUP_REMOVED lines=10> */
.L_x_131:
[----:B------:R-:W-:Y:S05]  /*4670*/  BSYNC B1 ;  /* 0x0000000000017941 */ /* 0x000fea0003800000 */
.L_x_130:
        /* <DEDUP_REMOVED lines=10> */
.L_x_133:
[----:B------:R-:W-:Y:S05]  /*4720*/  BSYNC B1 ;  /* 0x0000000000017941 */ /* 0x000fea0003800000 */
.L_x_132:
        /* <DEDUP_REMOVED lines=9> */
.L_x_135:
[----:B------:R-:W-:Y:S05]  /*47c0*/  BSYNC B1 ;  /* 0x0000000000017941 */ /* 0x000fea0003800000 */
.L_x_134:
        /* <DEDUP_REMOVED lines=9> */
.L_x_137:
[----:B------:R-:W-:Y:S05]  /*4860*/  BSYNC B1 ;  /* 0x0000000000017941 */ /* 0x000fea0003800000 */
.L_x_136:
        /* <DEDUP_REMOVED lines=10> */
.L_x_139:
[----:B------:R-:W-:Y:S05]  /*4910*/  BSYNC B1 ;  /* 0x0000000000017941 */ /* 0x000fea0003800000 */
.L_x_138:
        /* <DEDUP_REMOVED lines=10> */
.L_x_141:
[----:B------:R-:W-:Y:S05]  /*49c0*/  BSYNC B1 ;  /* 0x0000000000017941 */ /* 0x000fea0003800000 */
.L_x_140:
        /* <DEDUP_REMOVED lines=9> */
.L_x_143:
[----:B------:R-:W-:Y:S05]  /*4a60*/  BSYNC B1 ;  /* 0x0000000000017941 */ /* 0x000fea0003800000 */
.L_x_142:
        /* <DEDUP_REMOVED lines=9> */
.L_x_145:
[----:B------:R-:W-:Y:S05]  /*4b00*/  BSYNC B1 ;  /* 0x0000000000017941 */ /* 0x000fea0003800000 */
.L_x_144:
        /* <DEDUP_REMOVED lines=10> */
.L_x_147:
[----:B------:R-:W-:Y:S05]  /*4bb0*/  BSYNC B1 ;  /* 0x0000000000017941 */ /* 0x000fea0003800000 */
.L_x_146:
        /* <DEDUP_REMOVED lines=10> */
.L_x_149:
[----:B------:R-:W-:Y:S05]  /*4c60*/  BSYNC B1 ;  /* 0x0000000000017941 */ /* 0x000fea0003800000 */
.L_x_148:
        /* <DEDUP_REMOVED lines=9> */
.L_x_151:
[----:B------:R-:W-:Y:S05]  /*4d00*/  BSYNC B1 ;  /* 0x0000000000017941 */ /* 0x000fea0003800000 */
.L_x_150:
        /* <DEDUP_REMOVED lines=9> */
.L_x_153:
[----:B------:R-:W-:Y:S05]  /*4da0*/  BSYNC B1 ;  /* 0x0000000000017941 */ /* 0x000fea0003800000 */
.L_x_152:
        /* <DEDUP_REMOVED lines=10> */
.L_x_155:
[----:B------:R-:W-:Y:S05]  /*4e50*/  BSYNC B1 ;  /* 0x0000000000017941 */ /* 0x000fea0003800000 */
.L_x_154:
        /* <DEDUP_REMOVED lines=10> */
.L_x_157:
[----:B------:R-:W-:Y:S05]  /*4f00*/  BSYNC B1 ;  /* 0x0000000000017941 */ /* 0x000fea0003800000 */
.L_x_156:
[----:B0---45:R-:W-:Y:S01]  /*4f10*/  IMAD.U32 R4, R18, 0x10000, RZ ;  /* 0x0001000012047824 */ /* 0x031fe200078e00ff */
        /* <DEDUP_REMOVED lines=8> */
.L_x_159:
[----:B------:R-:W-:Y:S05]  /*4fa0*/  BSYNC B1 ;  /* 0x0000000000017941 */ /* 0x000fea0003800000 */
.L_x_158:
[----:B0----5:R-:W-:Y:S01]  /*4fb0*/  IMAD.U32 R4, R18, 0x10000, RZ ;  /* 0x0001000012047824 */ /* 0x021fe200078e00ff */
[----:B------:R-:W-:Y:S01]  /*4fc0*/  ISETP.GT.AND P0, PT, R0, 0x8, P0 ;  /* 0x000000080000780c */ /* 0x000fe20000704270 */
[----:B------:R-:W-:Y:S01]  /*4fd0*/  @P1 IMAD.MOV.U32 R5, RZ, RZ, R11 ;  /* 0x000000ffff051224 */ /* 0x000fe200078e000b */
[----:B------:R-:W-:Y:S01]  /*4fe0*/  BSSY B1, `(.L_x_160) ;  /* 0x0000008000017945 */ /* 0x000fe20003800000 */
[----:B------:R-:W-:Y:S01]  /*4ff0*/  FMUL R3, R4, R91 ;  /* 0x0000005b04037220 */ /* 0x000fe20000400000 */
[----:B------:R-:W-:-:S03]  /*5000*/  @P1 IMAD.MOV.U32 R4, RZ, RZ, R10 ;  /* 0x000000ffff041224 */ /* 0x000fc600078e000a */
[----:B------:R-:W-:-:S05]  /*5010*/  FFMA R3, R86, R90, R3 ;  /* 0x0000005a56037223 */ /* 0x000fca0000000003 */
[----:B------:R-:W-:-:S05]  /*5020*/  F2FP.BF16.F32.PACK_AB R3, RZ, R3 ;  /* 0x00000003ff03723e */ /* 0x000fca00000010ff */
[----:B------:R0:W-:Y:S01]  /*5030*/  @P1 STG.E.U16 desc[UR36][R4.64+0xf0], R3 ;  /* 0x0000f00304001986 */ /* 0x0001e2000c101524 */
[----:B------:R-:W-:Y:S05]  /*5040*/  @!P0 BRA `(.L_x_161) ;  /* 0x0000000000048947 */ /* 0x000fea0003800000 */
[----:B------:R0:W5:Y:S02]  /*5050*/  LDG.E.LTC128B.U16 R18, desc[UR36][R6.64+0xf2] ;  /* 0x0000f22406127981 */ /* 0x000164000c1e1520 */
.L_x_161:
[----:B------:R-:W-:Y:S05]  /*5060*/  BSYNC B1 ;  /* 0x0000000000017941 */ /* 0x000fea0003800000 */
.L_x_160:
[----:B------:R-:W-:Y:S05]  /*5070*/  @!P0 BRA `(.L_x_162) ;  /* 0x0000001000b08947 */ /* 0x000fea0003800000 */
[----:B-----5:R-:W-:-:S04]  /*5080*/  IMAD.U32 R18, R18, 0x10000, RZ ;  /* 0x0001000012127824 */ /* 0x020fc800078e00ff */
[----:B------:R-:W-:-:S04]  /*5090*/  FMUL R18, R18, R91 ;  /* 0x0000005b12127220 */ /* 0x000fc80000400000 */
[----:B------:R-:W-:-:S05]  /*50a0*/  FFMA R18, R87, R90, R18 ;  /* 0x0000005a57127223 */ /* 0x000fca0000000012 */
[----:B------:R-:W-:-:S05]  /*50b0*/  F2FP.BF16.F32.PACK_AB R18, RZ, R18 ;  /* 0x00000012ff12723e */ /* 0x000fca00000010ff */
[----:B------:R0:W-:Y:S01]  /*50c0*/  STG.E.U16 desc[UR36][R10.64+0xf2], R18 ;  /* 0x0000f2120a007986 */ /* 0x0001e2000c101524 */
[----:B------:R-:W-:Y:S05]  /*50d0*/  BRA `(.L_x_162) ;  /* 0x0000001000987947 */ /* 0x000fea0003800000 */
.L_x_37:
[----:B------:R-:W-:Y:S01]  /*50e0*/  ISETP.GT.AND P3, PT, R3, 0x1, PT ;  /* 0x000000010300780c */ /* 0x000fe20003f64270 */
[----:B------:R-:W-:Y:S01]  /*50f0*/  ULDC.64 UR4, c[0x0][0x5c0] ;  /* 0x0001700000047ab9 */ /* 0x000fe20000000a00 */
[-C--:B------:R-:W-:Y:S01]  /*5100*/  FMUL R24, R24, R90.reuse ;  /* 0x0000005a18187220 */ /* 0x080fe20000400000 */
[----:B------:R-:W-:Y:S01]  /*5110*/  LEA R4, P4, R106, UR4, 0x1 ;  /* 0x000000046a047c11 */ /* 0x000fe2000f8808ff */
[-C--:B------:R-:W-:Y:S01]  /*5120*/  FMUL R25, R25, R90.reuse ;  /* 0x0000005a19197220 */ /* 0x080fe20000400000 */
[----:B------:R-:W-:Y:S01]  /*5130*/  ISETP.GT.AND P0, PT, R0, RZ, P3 ;  /* 0x000000ff0000720c */ /* 0x000fe20001f04270 */
[----:B------:R-:W-:Y:S01]  /*5140*/  FMUL R26, R26, R90 ;  /* 0x0000005a1a1a7220 */ /* 0x000fe20000400000 */
[----:B------:R-:W-:Y:S01]  /*5150*/  F2FP.BF16.F32.PACK_AB R24, RZ, R24 ;  /* 0x00000018ff18723e */ /* 0x000fe200000010ff */
[-C--:B------:R-:W-:Y:S01]  /*5160*/  FMUL R27, R27, R90.reuse ;  /* 0x0000005a1b1b7220 */ /* 0x080fe20000400000 */
[----:B------:R-:W-:Y:S01]  /*5170*/  LEA.HI.X R5, R106, UR5, R115, 0x1, P4 ;  /* 0x000000056a057c11 */ /* 0x000fe2000a0f0c73 */
[-C--:B------:R-:W-:Y:S01]  /*5180*/  FMUL R28, R28, R90.reuse ;  /* 0x0000005a1c1c7220 */ /* 0x080fe20000400000 */
[----:B------:R-:W-:Y:S01]  /*5190*/  F2FP.BF16.F32.PACK_AB R25, RZ, R25 ;  /* 0x00000019ff19723e */ /* 0x000fe200000010ff */
[-C--:B------:R-:W-:Y:S01]  /*51a0*/  FMUL R29, R29, R90.reuse ;  /* 0x0000005a1d1d7220 */ /* 0x080fe20000400000 */
[----:B------:R-:W-:Y:S01]  /*51b0*/  ISETP.GT.AND P2, PT, R0, 0x8, P2 ;  /* 0x000000080000780c */ /* 0x000fe20001744270 */
[----:B------:R-:W-:Y:S01]  /*51c0*/  @P1 STG.E.U16 desc[UR36][R4.64], R24 ;  /* 0x0000001804001986 */ /* 0x000fe2000c101524 */
[----:B------:R-:W-:Y:S01]  /*51d0*/  ISETP.GT.AND P1, PT, R3, 0x8, PT ;  /* 0x000000080300780c */ /* 0x000fe20003f24270 */
[----:B------:R-:W-:Y:S01]  /*51e0*/  FMUL R30, R30, R90 ;  /* 0x0000005a1e1e7220 */ /* 0x000fe20000400000 */
[C---:B------:R-:W-:Y:S01]  /*51f0*/  SHF.L.U64.HI R7, R96.reuse, 0x1, R97 ;  /* 0x0000000160077819 */ /* 0x040fe20000010261 */
[----:B------:R-:W-:Y:S01]  /*5200*/  @P0 STG.E.U16 desc[UR36][R4.64+0x2], R25 ;  /* 0x0000021904000986 */ /* 0x000fe2000c101524 */
[----:B------:R-:W-:Y:S01]  /*5210*/  LEA R6, P5, R96, R4, 0x1 ;  /* 0x0000000460067211 */ /* 0x000fe200078a08ff */
[-C--:B------:R-:W-:Y:S01]  /*5220*/  FMUL R31, R31, R90.reuse ;  /* 0x0000005a1f1f7220 */ /* 0x080fe20000400000 */
[----:B------:R-:W-:Y:S01]  /*5230*/  ISETP.GT.AND P3, PT, R0, 0x8, P3 ;  /* 0x000000080000780c */ /* 0x000fe20001f64270 */
[-C--:B------:R-:W-:Y:S01]  /*5240*/  FMUL R32, R32, R90.reuse ;  /* 0x0000005a20207220 */ /* 0x080fe20000400000 */
[----:B------:R-:W-:Y:S01]  /*5250*/  ISETP.GT.AND P0, PT, R3, 0x9, PT ;  /* 0x000000090300780c */ /* 0x000fe20003f04270 */
[----:B------:R-:W-:Y:S01]  /*5260*/  IMAD.X R7, R7, 0x1, R5, P5 ;  /* 0x0000000107077824 */ /* 0x000fe200028e0605 */
[----:B------:R-:W-:Y:S01]  /*5270*/  ISETP.GT.AND P4, PT, R0, RZ, P1 ;  /* 0x000000ff0000720c */ /* 0x000fe20000f84270 */
[----:B------:R-:W-:Y:S01]  /*5280*/  FMUL R33, R33, R90 ;  /* 0x0000005a21217220 */ /* 0x000fe20000400000 */
[----:B------:R-:W-:Y:S01]  /*5290*/  F2FP.BF16.F32.PACK_AB R26, RZ, R26 ;  /* 0x0000001aff1a723e */ /* 0x000fe200000010ff */
[-C--:B------:R-:W-:Y:S01]  /*52a0*/  FMUL R34, R34, R90.reuse ;  /* 0x0000005a22227220 */ /* 0x080fe20000400000 */
[----:B------:R-:W-:Y:S01]  /*52b0*/  ISETP.GT.AND P5, PT, R0, RZ, P0 ;  /* 0x000000ff0000720c */ /* 0x000fe200007a4270 */
[----:B------:R-:W-:Y:S01]  /*52c0*/  FMUL R35, R35, R90 ;  /* 0x0000005a23237220 */ /* 0x000fe20000400000 */
[----:B------:R-:W-:Y:S01]  /*52d0*/  F2FP.BF16.F32.PACK_AB R27, RZ, R27 ;  /* 0x0000001bff1b723e */ /* 0x000fe200000010ff */
[----:B------:R-:W-:Y:S01]  /*52e0*/  @P2 STG.E.U16 desc[UR36][R6.64], R26 ;  /* 0x0000001a06002986 */ /* 0x000fe2000c101524 */
[----:B------:R-:W-:Y:S01]  /*52f0*/  F2FP.BF16.F32.PACK_AB R28, RZ, R28 ;  /* 0x0000001cff1c723e */ /* 0x000fe200000010ff */
[-C--:B------:R-:W-:Y:S01]  /*5300*/  FMUL R36, R36, R90.reuse ;  /* 0x0000005a24247220 */ /* 0x080fe20000400000 */
[C---:B------:R-:W-:Y:S01]  /*5310*/  ISETP.GT.AND P2, PT, R0.reuse, 0x8, P1 ;  /* 0x000000080000780c */ /* 0x040fe20000f44270 */
[----:B------:R-:W-:Y:S01]  /*5320*/  @P3 STG.E.U16 desc[UR36][R6.64+0x2], R27 ;  /* 0x0000021b06003986 */ /* 0x000fe2000c101524 */
[----:B------:R-:W-:Y:S01]  /*5330*/  ISETP.GT.AND P1, PT, R3, 0x10, PT ;  /* 0x000000100300780c */ /* 0x000fe20003f24270 */
[-C--:B------:R-:W-:Y:S01]  /*5340*/  FMUL R37, R37, R90.reuse ;  /* 0x0000005a25257220 */ /* 0x080fe20000400000 */
[----:B------:R-:W-:Y:S01]  /*5350*/  F2FP.BF16.F32.PACK_AB R29, RZ, R29 ;  /* 0x0000001dff1d723e */ /* 0x000fe200000010ff */
[----:B------:R-:W-:Y:S01]  /*5360*/  @P4 STG.E.U16 desc[UR36][R4.64+0x10], R28 ;  /* 0x0000101c04004986 */ /* 0x000fe2000c101524 */
[----:B------:R-:W-:Y:S01]  /*5370*/  ISETP.GT.AND P3, PT, R0, 0x8, P0 ;  /* 0x000000080000780c */ /* 0x000fe20000764270 */
[-C--:B------:R-:W-:Y:S01]  /*5380*/  FMUL R38, R38, R90.reuse ;  /* 0x0000005a26267220 */ /* 0x080fe20000400000 */
[----:B------:R-:W-:Y:S01]  /*5390*/  ISETP.GT.AND P0, PT, R3, 0x11, PT ;  /* 0x000000110300780c */ /* 0x000fe20003f04270 */
[----:B------:R-:W-:Y:S01]  /*53a0*/  @P5 STG.E.U16 desc[UR36][R4.64+0x12], R29 ;  /* 0x0000121d04005986 */ /* 0x000fe2000c101524 */
        /* <DEDUP_REMOVED lines=162> */
[----:B------:R-:W-:-:S02]  /*5dd0*/  F2FP.BF16.F32.PACK_AB R62, RZ, R62 ;  /* 0x0000003eff3e723e */ /* 0x000fc400000010ff */
[C---:B------:R-:W-:Y:S02]  /*5de0*/  ISETP.GT.AND P5, PT, R0.reuse, RZ, P0 ;  /* 0x000000ff0000720c */ /* 0x040fe400007a4270 */
[----:B------:R-:W-:Y:S01]  /*5df0*/  F2FP.BF16.F32.PACK_AB R63, RZ, R63 ;  /* 0x0000003fff3f723e */ /* 0x000fe200000010ff */
[----:B------:R-:W-:Y:S01]  /*5e00*/  @P2 STG.E.U16 desc[UR36][R6.64+0x90], R62 ;  /* 0x0000903e06002986 */ /* 0x000fe2000c101524 */
[----:B------:R-:W-:Y:S02]  /*5e10*/  F2FP.BF16.F32.PACK_AB R64, RZ, R64 ;  /* 0x00000040ff40723e */ /* 0x000fe400000010ff */
[C---:B------:R-:W-:Y:S01]  /*5e20*/  ISETP.GT.AND P2, PT, R0.reuse, 0x8, P1 ;  /* 0x000000080000780c */ /* 0x040fe20000f44270 */
[----:B------:R-:W-:Y:S01]  /*5e30*/  @P3 STG.E.U16 desc[UR36][R6.64+0x92], R63 ;  /* 0x0000923f06003986 */ /* 0x000fe2000c101524 */
[----:B------:R-:W-:Y:S02]  /*5e40*/  ISETP.GT.AND P1, PT, R3, 0x58, PT ;  /* 0x000000580300780c */ /* 0x000fe40003f24270 */
[----:B------:R-:W-:Y:S01]  /*5e50*/  F2FP.BF16.F32.PACK_AB R65, RZ, R65 ;  /* 0x00000041ff41723e */ /* 0x000fe200000010ff */
[----:B------:R-:W-:Y:S01]  /*5e60*/  @P4 STG.E.U16 desc[UR36][R4.64+0xa0], R64 ;  /* 0x0000a04004004986 */ /* 0x000fe2000c101524 */
[----:B------:R-:W-:-:S02]  /*5e70*/  ISETP.GT.AND P3, PT, R0, 0x8, P0 ;  /* 0x000000080000780c */ /* 0x000fc40000764270 */
[----:B------:R-:W-:Y:S01]  /*5e80*/  ISETP.GT.AND P0, PT, R3, 0x59, PT ;  /* 0x000000590300780c */ /* 0x000fe20003f04270 */
[----:B------:R-:W-:Y:S01]  /*5e90*/  @P5 STG.E.U16 desc[UR36][R4.64+0xa2], R65 ;  /* 0x0000a24104005986 */ /* 0x000fe2000c101524 */
[C---:B------:R-:W-:Y:S02]  /*5ea0*/  ISETP.GT.AND P4, PT, R0.reuse, RZ, P1 ;  /* 0x000000ff0000720c */ /* 0x040fe40000f84270 */
[----:B------:R-:W-:Y:S02]  /*5eb0*/  F2FP.BF16.F32.PACK_AB R66, RZ, R66 ;  /* 0x00000042ff42723e */ /* 0x000fe400000010ff */
[----:B------:R-:W-:Y:S02]  /*5ec0*/  ISETP.GT.AND P5, PT, R0, RZ, P0 ;  /* 0x000000ff0000720c */ /* 0x000fe400007a4270 */
[----:B------:R-:W-:Y:S01]  /*5ed0*/  F2FP.BF16.F32.PACK_AB R67, RZ, R67 ;  /* 0x00000043ff43723e */ /* 0x000fe200000010ff */
[----:B------:R-:W-:Y:S01]  /*5ee0*/  @P2 STG.E.U16 desc[UR36][R6.64+0xa0], R66 ;  /* 0x0000a04206002986 */ /* 0x000fe2000c101524 */
[----:B------:R-:W-:-:S02]  /*5ef0*/  F2FP.BF16.F32.PACK_AB R68, RZ, R68 ;  /* 0x00000044ff44723e */ /* 0x000fc400000010ff */
[C---:B------:R-:W-:Y:S01]  /*5f00*/  ISETP.GT.AND P2, PT, R0.reuse, 0x8, P1 ;  /* 0x000000080000780c */ /* 0x040fe20000f44270 */
[----:B------:R-:W-:Y:S01]  /*5f10*/  @P3 STG.E.U16 desc[UR36][R6.64+0xa2], R67 ;  /* 0x0000a24306003986 */ /* 0x000fe2000c101524 */
[C---:B------:R-:W-:Y:S02]  /*5f20*/  ISETP.GT.AND P1, PT, R3.reuse, 0x60, PT ;  /* 0x000000600300780c */ /* 0x040fe40003f24270 */
[----:B------:R-:W-:Y:S01]  /*5f30*/  F2FP.BF16.F32.PACK_AB R69, RZ, R69 ;  /* 0x00000045ff45723e */ /* 0x000fe200000010ff */
[----:B------:R-:W-:Y:S01]  /*5f40*/  @P4 STG.E.U16 desc[UR36][R4.64+0xb0], R68 ;  /* 0x0000b04404004986 */ /* 0x000fe2000c101524 */
[C---:B------:R-:W-:Y:S02]  /*5f50*/  ISETP.GT.AND P3, PT, R0.reuse, 0x8, P0 ;  /* 0x000000080000780c */ /* 0x040fe40000764270 */
[----:B------:R-:W-:Y:S01]  /*5f60*/  ISETP.GT.AND P0, PT, R3, 0x61, PT ;  /* 0x000000610300780c */ /* 0x000fe20003f04270 */
[----:B------:R-:W-:Y:S01]  /*5f70*/  @P5 STG.E.U16 desc[UR36][R4.64+0xb2], R69 ;  /* 0x0000b24504005986 */ /* 0x000fe2000c101524 */
[----:B------:R-:W-:-:S02]  /*5f80*/  ISETP.GT.AND P4, PT, R0, RZ, P1 ;  /* 0x000000ff0000720c */ /* 0x000fc40000f84270 */
[C---:B------:R-:W-:Y:S02]  /*5f90*/  ISETP.GT.AND P5, PT, R0.reuse, RZ, P0 ;  /* 0x000000ff0000720c */ /* 0x040fe400007a4270 */
[----:B------:R-:W-:Y:S02]  /*5fa0*/  F2FP.BF16.F32.PACK_AB R70, RZ, R70 ;  /* 0x00000046ff46723e */ /* 0x000fe400000010ff */
[----:B------:R-:W-:Y:S02]  /*5fb0*/  F2FP.BF16.F32.PACK_AB R71, RZ, R71 ;  /* 0x00000047ff47723e */ /* 0x000fe400000010ff */
[----:B------:R-:W-:Y:S01]  /*5fc0*/  F2FP.BF16.F32.PACK_AB R72, RZ, R72 ;  /* 0x00000048ff48723e */ /* 0x000fe200000010ff */
[----:B------:R-:W-:Y:S01]  /*5fd0*/  @P2 STG.E.U16 desc[UR36][R6.64+0xb0], R70 ;  /* 0x0000b04606002986 */ /* 0x000fe2000c101524 */
[----:B------:R-:W-:Y:S02]  /*5fe0*/  F2FP.BF16.F32.PACK_AB R73, RZ, R73 ;  /* 0x00000049ff49723e */ /* 0x000fe400000010ff */
[C---:B------:R-:W-:Y:S01]  /*5ff0*/  ISETP.GT.AND P1, PT, R0.reuse, 0x8, P1 ;  /* 0x000000080000780c */ /* 0x040fe20000f24270 */
[----:B------:R-:W-:Y:S01]  /*6000*/  @P3 STG.E.U16 desc[UR36][R6.64+0xb2], R71 ;  /* 0x0000b24706003986 */ /* 0x000fe2000c101524 */
[----:B------:R-:W-:-:S02]  /*6010*/  ISETP.GT.AND P2, PT, R0, 0x8, P0 ;  /* 0x000000080000780c */ /* 0x000fc40000744270 */
[----:B------:R-:W-:Y:S01]  /*6020*/  F2FP.BF16.F32.PACK_AB R74, RZ, R74 ;  /* 0x0000004aff4a723e */ /* 0x000fe200000010ff */
[----:B------:R-:W-:Y:S01]  /*6030*/  @P4 STG.E.U16 desc[UR36][R4.64+0xc0], R72 ;  /* 0x0000c04804004986 */ /* 0x000fe2000c101524 */
[C---:B------:R-:W-:Y:S02]  /*6040*/  ISETP.GT.AND P4, PT, R3.reuse, 0x68, PT ;  /* 0x000000680300780c */ /* 0x040fe40003f84270 */
[----:B------:R-:W-:Y:S01]  /*6050*/  ISETP.GT.AND P0, PT, R3, 0x69, PT ;  /* 0x000000690300780c */ /* 0x000fe20003f04270 */
[----:B------:R-:W-:Y:S01]  /*6060*/  @P5 STG.E.U16 desc[UR36][R4.64+0xc2], R73 ;  /* 0x0000c24904005986 */ /* 0x000fe2000c101524 */
[----:B------:R-:W-:Y:S02]  /*6070*/  ISETP.GT.AND P5, PT, R0, RZ, P4 ;  /* 0x000000ff0000720c */ /* 0x000fe400027a4270 */
[----:B------:R-:W-:Y:S01]  /*6080*/  F2FP.BF16.F32.PACK_AB R75, RZ, R75 ;  /* 0x0000004bff4b723e */ /* 0x000fe200000010ff */
[----:B------:R-:W-:Y:S01]  /*6090*/  @P1 STG.E.U16 desc[UR36][R6.64+0xc0], R74 ;  /* 0x0000c04a06001986 */ /* 0x000fe2000c101524 */
[----:B------:R-:W-:-:S02]  /*60a0*/  F2FP.BF16.F32.PACK_AB R76, RZ, R76 ;  /* 0x0000004cff4c723e */ /* 0x000fc400000010ff */
[C---:B------:R-:W-:Y:S01]  /*60b0*/  ISETP.GT.AND P3, PT, R0.reuse, RZ, P0 ;  /* 0x000000ff0000720c */ /* 0x040fe20000764270 */
[----:B------:R-:W-:Y:S01]  /*60c0*/  @P2 STG.E.U16 desc[UR36][R6.64+0xc2], R75 ;  /* 0x0000c24b06002986 */ /* 0x000fe2000c101524 */
[C---:B------:R-:W-:Y:S02]  /*60d0*/  ISETP.GT.AND P4, PT, R0.reuse, 0x8, P4 ;  /* 0x000000080000780c */ /* 0x040fe40002784270 */
[----:B------:R-:W-:Y:S02]  /*60e0*/  F2FP.BF16.F32.PACK_AB R77, RZ, R77 ;  /* 0x0000004dff4d723e */ /* 0x000fe400000010ff */
[----:B------:R-:W-:Y:S01]  /*60f0*/  F2FP.BF16.F32.PACK_AB R78, RZ, R78 ;  /* 0x0000004eff4e723e */ /* 0x000fe200000010ff */
[----:B------:R-:W-:Y:S01]  /*6100*/  @P5 STG.E.U16 desc[UR36][R4.64+0xd0], R76 ;  /* 0x0000d04c04005986 */ /* 0x000fe2000c101524 */
[----:B------:R-:W-:Y:S02]  /*6110*/  ISETP.GT.AND P5, PT, R0, 0x8, P0 ;  /* 0x000000080000780c */ /* 0x000fe400007a4270 */
[----:B------:R-:W-:-:S02]  /*6120*/  F2FP.BF16.F32.PACK_AB R79, RZ, R79 ;  /* 0x0000004fff4f723e */ /* 0x000fc400000010ff */
[C---:B------:R-:W-:Y:S01]  /*6130*/  ISETP.GT.AND P2, PT, R3.reuse, 0x71, PT ;  /* 0x000000710300780c */ /* 0x040fe20003f44270 */
[----:B------:R-:W-:Y:S01]  /*6140*/  @P3 STG.E.U16 desc[UR36][R4.64+0xd2], R77 ;  /* 0x0000d24d04003986 */ /* 0x000fe2000c101524 */
[----:B------:R-:W-:Y:S02]  /*6150*/  ISETP.GT.AND P3, PT, R3, 0x70, PT ;  /* 0x000000700300780c */ /* 0x000fe40003f64270 */
[----:B------:R-:W-:Y:S01]  /*6160*/  F2FP.BF16.F32.PACK_AB R80, RZ, R80 ;  /* 0x00000050ff50723e */ /* 0x000fe200000010ff */
[----:B------:R-:W-:Y:S01]  /*6170*/  @P4 STG.E.U16 desc[UR36][R6.64+0xd0], R78 ;  /* 0x0000d04e06004986 */ /* 0x000fe2000c101524 */
[C---:B------:R-:W-:Y:S02]  /*6180*/  ISETP.GT.AND P4, PT, R0.reuse, RZ, P2 ;  /* 0x000000ff0000720c */ /* 0x040fe40001784270 */
[----:B------:R-:W-:Y:S01]  /*6190*/  F2FP.BF16.F32.PACK_AB R81, RZ, R81 ;  /* 0x00000051ff51723e */ /* 0x000fe200000010ff */
[----:B------:R-:W-:Y:S01]  /*61a0*/  @P5 STG.E.U16 desc[UR36][R6.64+0xd2], R79 ;  /* 0x0000d24f06005986 */ /* 0x000fe2000c101524 */
[----:B------:R-:W-:-:S02]  /*61b0*/  ISETP.GT.AND P5, PT, R0, RZ, P3 ;  /* 0x000000ff0000720c */ /* 0x000fc40001fa4270 */
[C---:B------:R-:W-:Y:S02]  /*61c0*/  ISETP.GT.AND P1, PT, R3.reuse, 0x78, PT ;  /* 0x000000780300780c */ /* 0x040fe40003f24270 */
[----:B------:R-:W-:Y:S02]  /*61d0*/  ISETP.GT.AND P0, PT, R3, 0x79, PT ;  /* 0x000000790300780c */ /* 0x000fe40003f04270 */
[C---:B------:R-:W-:Y:S02]  /*61e0*/  ISETP.GT.AND P3, PT, R0.reuse, 0x8, P3 ;  /* 0x000000080000780c */ /* 0x040fe40001f64270 */
[C---:B------:R-:W-:Y:S02]  /*61f0*/  ISETP.GT.AND P2, PT, R0.reuse, 0x8, P2 ;  /* 0x000000080000780c */ /* 0x040fe40001744270 */
[----:B------:R-:W-:Y:S02]  /*6200*/  F2FP.BF16.F32.PACK_AB R82, RZ, R82 ;  /* 0x00000052ff52723e */ /* 0x000fe400000010ff */
[----:B------:R-:W-:Y:S01]  /*6210*/  F2FP.BF16.F32.PACK_AB R83, RZ, R83 ;  /* 0x00000053ff53723e */ /* 0x000fe200000010ff */
[----:B------:R-:W-:Y:S01]  /*6220*/  @P5 STG.E.U16 desc[UR36][R4.64+0xe0], R80 ;  /* 0x0000e05004005986 */ /* 0x000fe2000c101524 */
[----:B------:R-:W-:-:S02]  /*6230*/  ISETP.GT.AND P5, PT, R0, RZ, P0 ;  /* 0x000000ff0000720c */ /* 0x000fc400007a4270 */
[C---:B------:R-:W-:Y:S01]  /*6240*/  ISETP.GT.AND P0, PT, R0.reuse, 0x8, P0 ;  /* 0x000000080000780c */ /* 0x040fe20000704270 */
[----:B------:R-:W-:Y:S01]  /*6250*/  @P4 STG.E.U16 desc[UR36][R4.64+0xe2], R81 ;  /* 0x0000e25104004986 */ /* 0x000fe2000c101524 */
[C---:B------:R-:W-:Y:S02]  /*6260*/  ISETP.GT.AND P4, PT, R0.reuse, RZ, P1 ;  /* 0x000000ff0000720c */ /* 0x040fe40000f84270 */
[----:B------:R-:W-:Y:S01]  /*6270*/  ISETP.GT.AND P1, PT, R0, 0x8, P1 ;  /* 0x000000080000780c */ /* 0x000fe20000f24270 */
[----:B------:R-:W-:Y:S01]  /*6280*/  @P3 STG.E.U16 desc[UR36][R6.64+0xe0], R82 ;  /* 0x0000e05206003986 */ /* 0x000fe2000c101524 */
[----:B------:R-:W-:Y:S02]  /*6290*/  F2FP.BF16.F32.PACK_AB R84, RZ, R84 ;  /* 0x00000054ff54723e */ /* 0x000fe400000010ff */
[----:B------:R-:W-:Y:S01]  /*62a0*/  F2FP.BF16.F32.PACK_AB R85, RZ, R85 ;  /* 0x00000055ff55723e */ /* 0x000fe200000010ff */
[----:B------:R-:W-:Y:S01]  /*62b0*/  @P2 STG.E.U16 desc[UR36][R6.64+0xe2], R83 ;  /* 0x0000e25306002986 */ /* 0x000fe2000c101524 */
[----:B------:R-:W-:-:S02]  /*62c0*/  F2FP.BF16.F32.PACK_AB R86, RZ, R86 ;  /* 0x00000056ff56723e */ /* 0x000fc400000010ff */
[----:B------:R-:W-:-:S03]  /*62d0*/  F2FP.BF16.F32.PACK_AB R87, RZ, R87 ;  /* 0x00000057ff57723e */ /* 0x000fc600000010ff */
[----:B------:R-:W-:Y:S04]  /*62e0*/  @P4 STG.E.U16 desc[UR36][R4.64+0xf0], R84 ;  /* 0x0000f05404004986 */ /* 0x000fe8000c101524 */
[----:B------:R0:W-:Y:S02]  /*62f0*/  @P5 STG.E.U16 desc[UR36][R4.64+0xf2], R85 ;  /* 0x0000f25504005986 */ /* 0x0001e4000c101524 */
[----:B0-----:R-:W-:Y:S02]  /*6300*/  @P1 IMAD.MOV.U32 R4, RZ, RZ, R6 ;  /* 0x000000ffff041224 */ /* 0x001fe400078e0006 */
[----:B------:R-:W-:-:S05]  /*6310*/  @P1 IMAD.MOV.U32 R5, RZ, RZ, R7 ;  /* 0x000000ffff051224 */ /* 0x000fca00078e0007 */
[----:B------:R0:W-:Y:S04]  /*6320*/  @P1 STG.E.U16 desc[UR36][R4.64+0xf0], R86 ;  /* 0x0000f05604001986 */ /* 0x0001e8000c101524 */
[----:B------:R0:W-:Y:S02]  /*6330*/  @P0 STG.E.U16 desc[UR36][R6.64+0xf2], R87 ;  /* 0x0000f25706000986 */ /* 0x0001e4000c101524 */
.L_x_162:
[----:B------:R-:W-:Y:S05]  /*6340*/  BSYNC B0 ;  /* 0x0000000000007941 */ /* 0x000fea0003800000 */
.L_x_36:
[----:B0-----:R-:W2:Y:S01]  /*6350*/  LDL.64 R4, [R1] ;  /* 0x0000000001047983 */ /* 0x001ea20000100a00 */
[----:B------:R-:W-:Y:S01]  /*6360*/  ULDC.64 UR4, c[0x0][0x650] ;  /* 0x0001940000047ab9 */ /* 0x000fe20000000a00 */
[----:B------:R-:W-:Y:S02]  /*6370*/  IMAD.U32 R0, RZ, RZ, UR44 ;  /* 0x0000002cff007e24 */ /* 0x000fe4000f8e00ff */
[----:B------:R-:W-:Y:S02]  /*6380*/  IMAD.MOV.U32 R22, RZ, RZ, -0x1 ;  /* 0xffffffffff167424 */ /* 0x000fe400078e00ff */
[----:B------:R0:W-:Y:S01]  /*6390*/  SYNCS.ARRIVE.TRANS64.A1T0 RZ, [R0+UR46], RZ ;  /* 0x000000ff00ff79a7 */ /* 0x0001e2000810002e */
[----:B-----5:R-:W-:Y:S02]  /*63a0*/  IMAD.MOV.U32 R18, RZ, RZ, -0x1 ;  /* 0xffffffffff127424 */ /* 0x020fe400078e00ff */
[----:B------:R-:W-:Y:S01]  /*63b0*/  IMAD.MOV.U32 R19, RZ, RZ, -0x1 ;  /* 0xffffffffff137424 */ /* 0x000fe200078e00ff */
[----:B0-----:R-:W-:-:S02]  /*63c0*/  PRMT R0, RZ, 0x7610, R0 ;  /* 0x00007610ff007816 */ /* 0x001fc40000000000 */
[----:B--2---:R-:W-:-:S05]  /*63d0*/  LEA R16, P0, R4, R16, 0x1 ;  /* 0x0000001004107211 */ /* 0x004fca00078008ff */
[----:B------:R-:W-:Y:S01]  /*63e0*/  IMAD.X R17, R100, 0x1, R17, P0 ;  /* 0x0000000164117824 */ /* 0x000fe200000e0611 */
[----:B------:R-:W-:-:S04]  /*63f0*/  ISETP.GE.U32.AND P0, PT, R16, UR4, PT ;  /* 0x0000000410007c0c */ /* 0x000fc8000bf06070 */
[----:B------:R-:W-:-:S13]  /*6400*/  ISETP.GE.U32.AND.EX P0, PT, R17, UR5, PT, P0 ;  /* 0x0000000511007c0c */ /* 0x000fda000bf06100 */
[----:B------:R-:W-:Y:S05]  /*6410*/  @P0 BRA `(.L_x_163) ;  /* 0x00000004004c0947 */ /* 0x000fea0003800000 */
[----:B-1----:R-:W0:Y:S01]  /*6420*/  LDC.64 R10, c[0x0][0x628] ;  /* 0x00018a00ff0a7b82 */ /* 0x002e220000000a00 */
[----:B------:R-:W1:Y:S01]  /*6430*/  S2R R12, SR_CTAID.X ;  /* 0x00000000000c7919 */ /* 0x000e620000002500 */
[----:B------:R-:W-:Y:S02]  /*6440*/  IMAD.MOV.U32 R8, RZ, RZ, R16 ;  /* 0x000000ffff087224 */ /* 0x000fe400078e0010 */
[----:B------:R-:W-:Y:S01]  /*6450*/  IMAD.MOV.U32 R9, RZ, RZ, R17 ;  /* 0x000000ffff097224 */ /* 0x000fe200078e0011 */
[----:B------:R-:W2:Y:S03]  /*6460*/  S2R R18, SR_CTAID.Y ;  /* 0x0000000000127919 */ /* 0x000ea60000002600 */
[----:B------:R-:W1:Y:S08]  /*6470*/  LDC R0, c[0x0][0x630] ;  /* 0x00018c00ff007b82 */ /* 0x000e700000000800 */
[----:B------:R-:W1:Y:S01]  /*6480*/  LDC.64 R14, c[0x0][0x620] ;  /* 0x00018800ff0e7b82 */ /* 0x000e620000000a00 */
[----:B0-----:R-:W-:-:S04]  /*6490*/  ISETP.NE.U32.AND P0, PT, R10, RZ, PT ;  /* 0x000000ff0a00720c */ /* 0x001fc80003f05070 */
[----:B------:R-:W-:-:S13]  /*64a0*/  ISETP.NE.AND.EX P0, PT, R11, RZ, PT, P0 ;  /* 0x000000ff0b00720c */ /* 0x000fda0003f05300 */
[----:B-12---:R-:W-:Y:S05]  /*64b0*/  @!P0 BRA `(.L_x_164) ;  /* 0x0000000000288947 */ /* 0x006fea0003800000 */
[----:B------:R-:W0:Y:S02]  /*64c0*/  LDC R3, c[0x0][0x634] ;  /* 0x00018d00ff037b82 */ /* 0x000e240000000800 */
[----:B0-----:R-:W-:-:S05]  /*64d0*/  IADD3 R3, P0, R16, R3, RZ ;  /* 0x0000000310037210 */ /* 0x001fca0007f1e0ff */
[----:B------:R-:W-:-:S04]  /*64e0*/  IMAD.X R13, RZ, RZ, R17, P0 ;  /* 0x000000ffff0d7224 */ /* 0x000fc800000e0611 */
[----:B------:R-:W-:-:S04]  /*64f0*/  IMAD.WIDE.U32 R4, R13, R10, RZ ;  /* 0x0000000a0d047225 */ /* 0x000fc800078e00ff */
[----:B---34-:R-:W-:-:S04]  /*6500*/  IMAD.WIDE.U32 R6, P0, R3, R11, R4 ;  /* 0x0000000b03067225 */ /* 0x018fc80007800004 */
[----:B------:R-:W-:-:S04]  /*6510*/  IMAD.WIDE.U32 R4, R3, R10, RZ ;  /* 0x0000000a03047225 */ /* 0x000fc800078e00ff */
[----:B------:R-:W-:Y:S01]  /*6520*/  IMAD.X R9, RZ, RZ, RZ, P0 ;  /* 0x000000ffff097224 */ /* 0x000fe200000e06ff */
[----:B------:R-:W-:Y:S01]  /*6530*/  IADD3 RZ, P0, R5, R6, RZ ;  /* 0x0000000605ff7210 */ /* 0x000fe20007f1e0ff */
[----:B------:R-:W-:-:S04]  /*6540*/  IMAD.MOV.U32 R8, RZ, RZ, R7 ;  /* 0x000000ffff087224 */ /* 0x000fc800078e0007 */
[----:B------:R-:W-:-:S08]  /*6550*/  IMAD.WIDE.U32.X R8, R13, R11, R8, P0 ;  /* 0x0000000b0d087225 */ /* 0x000fd000000e0408 */
.L_x_164:
[-CC-:B------:R-:W-:Y:S01]  /*6560*/  SHF.R.U64 R19, R8, R0.reuse, R9.reuse ;  /* 0x0000000008137219 */ /* 0x180fe20000001209 */
[----:B------:R-:W0:Y:S01]  /*6570*/  LDC.64 R24, c[0x0][0x640] ;  /* 0x00019000ff187b82 */ /* 0x000e220000000a00 */
[----:B------:R-:W-:Y:S01]  /*6580*/  SHF.R.U32.HI R0, RZ, R0, R9 ;  /* 0x00000000ff007219 */ /* 0x000fe20000011609 */
[----:B------:R-:W-:Y:S01]  /*6590*/  ULDC UR4, c[0x0][0x150] ;  /* 0x0000540000047ab9 */ /* 0x000fe20000000800 */
[----:B------:R-:W-:Y:S02]  /*65a0*/  IADD3 R3, P0, RZ, -R19, RZ ;  /* 0x80000013ff037210 */ /* 0x000fe40007f1e0ff */
[----:B---34-:R-:W-:-:S03]  /*65b0*/  I2FP.F32.U32 R7, R12 ;  /* 0x0000000c00077245 */ /* 0x018fc60000201000 */
[----:B------:R-:W1:Y:S01]  /*65c0*/  LDC R6, c[0x0][0x618] ;  /* 0x00018600ff067b82 */ /* 0x000e620000000800 */
[----:B------:R-:W-:Y:S02]  /*65d0*/  IMAD.X R5, RZ, RZ, ~R0, P0 ;  /* 0x000000ffff057224 */ /* 0x000fe400000e0e00 */
[----:B------:R-:W-:Y:S01]  /*65e0*/  FMUL R7, R7, UR4 ;  /* 0x0000000407077c20 */ /* 0x000fe20008400000 */
[----:B------:R-:W-:Y:S01]  /*65f0*/  ULDC UR4, c[0x0][0x154] ;  /* 0x0000550000047ab9 */ /* 0x000fe20000000800 */
[-C--:B------:R-:W-:Y:S02]  /*6600*/  IMAD R0, R5, R14.reuse, RZ ;  /* 0x0000000e05007224 */ /* 0x080fe400078e02ff */
[C---:B------:R-:W-:Y:S01]  /*6610*/  IMAD.WIDE.U32 R4, R3.reuse, R14, R16 ;  /* 0x0000000e03047225 */ /* 0x040fe200078e0010 */
[----:B------:R-:W2:Y:S01]  /*6620*/  LDC R8, c[0x0][0x608] ;  /* 0x00018200ff087b82 */ /* 0x000ea20000000800 */
[----:B------:R-:W3:Y:S02]  /*6630*/  F2I.U32.TRUNC.NTZ R7, R7 ;  /* 0x0000000700077305 */ /* 0x000ee4000020f000 */
[----:B------:R-:W-:Y:S01]  /*6640*/  IMAD R3, R3, R15, R0 ;  /* 0x0000000f03037224 */ /* 0x000fe200078e0200 */
[----:B------:R-:W-:-:S03]  /*6650*/  I2FP.F32.U32 R0, R18 ;  /* 0x0000001200007245 */ /* 0x000fc60000201000 */
[----:B------:R-:W-:Y:S01]  /*6660*/  IMAD.IADD R3, R5, 0x1, R3 ;  /* 0x0000000105037824 */ /* 0x000fe200078e0203 */
[----:B------:R-:W4:Y:S01]  /*6670*/  LDC R11, c[0x0][0x658] ;  /* 0x00019600ff0b7b82 */ /* 0x000f220000000800 */
[----:B0-----:R-:W-:-:S04]  /*6680*/  ISETP.NE.U32.AND P0, PT, R24, RZ, PT ;  /* 0x000000ff1800720c */ /* 0x001fc80003f05070 */
[----:B------:R-:W-:-:S03]  /*6690*/  ISETP.NE.AND.EX P0, PT, R25, RZ, PT, P0 ;  /* 0x000000ff1900720c */ /* 0x000fc60003f05300 */
[----:B------:R-:W0:Y:S01]  /*66a0*/  LDC R9, c[0x0][0x144] ;  /* 0x00005100ff097b82 */ /* 0x000e220000000800 */
[-C--:B-1----:R-:W-:Y:S01]  /*66b0*/  SHF.R.U64 R10, R4, R6.reuse, R3 ;  /* 0x00000006040a7219 */ /* 0x082fe20000001203 */
[----:B---3--:R-:W-:Y:S01]  /*66c0*/  IMAD.MOV R7, RZ, RZ, -R7 ;  /* 0x000000ffff077224 */ /* 0x008fe200078e0a07 */
[----:B------:R-:W-:Y:S01]  /*66d0*/  SHF.R.U32.HI R3, RZ, R6, R3 ;  /* 0x00000006ff037219 */ /* 0x000fe20000011603 */
[----:B------:R-:W-:-:S04]  /*66e0*/  FMUL R6, R0, UR4 ;  /* 0x0000000400067c20 */ /* 0x000fc80008400000 */
[----:B------:R-:W1:Y:S01]  /*66f0*/  LDC R21, c[0x0][0x148] ;  /* 0x00005200ff157b82 */ /* 0x000e620000000800 */
[----:B------:R3:W0:Y:S01]  /*6700*/  F2I.U32.TRUNC.NTZ R14, R6 ;  /* 0x00000006000e7305 */ /* 0x000622000020f000 */
[-CC-:B--2---:R-:W-:Y:S02]  /*6710*/  SHF.R.U64 R13, R10, R8.reuse, R3.reuse ;  /* 0x000000080a0d7219 */ /* 0x184fe40000001203 */
[----:B------:R-:W-:-:S04]  /*6720*/  SHF.R.U32.HI R0, RZ, R8, R3 ;  /* 0x00000008ff007219 */ /* 0x000fc80000011603 */
[----:B------:R-:W2:Y:S01]  /*6730*/  LDC R20, c[0x0][0x648] ;  /* 0x00019200ff147b82 */ /* 0x000ea20000000800 */
[-CC-:B----4-:R-:W-:Y:S02]  /*6740*/  SHF.R.U64 R15, R13, R11.reuse, R0.reuse ;  /* 0x0000000b0d0f7219 */ /* 0x190fe40000001200 */
[----:B------:R-:W-:-:S03]  /*6750*/  SHF.R.U32.HI R5, RZ, R11, R0 ;  /* 0x0000000bff057219 */ /* 0x000fc60000011600 */
[----:B------:R-:W-:Y:S02]  /*6760*/  IMAD.MOV.U32 R4, RZ, RZ, R15 ;  /* 0x000000ffff047224 */ /* 0x000fe400078e000f */
[----:B------:R-:W4:Y:S01]  /*6770*/  LDC R26, c[0x0][0x638] ;  /* 0x00018e00ff1a7b82 */ /* 0x000f220000000800 */
[----:B0-----:R-:W-:-:S07]  /*6780*/  IMAD R22, R9, R7, R12 ;  /* 0x0000000709167224 */ /* 0x001fce00078e020c */
[----:B------:R-:W0:Y:S08]  /*6790*/  LDC R27, c[0x0][0x610] ;  /* 0x00018400ff1b7b82 */ /* 0x000e300000000800 */
[----:B------:R-:W0:Y:S01]  /*67a0*/  LDC R28, c[0x0][0x600] ;  /* 0x00018000ff1c7b82 */ /* 0x000e220000000800 */
[----:B-123--:R-:W-:Y:S05]  /*67b0*/  @!P0 BRA `(.L_x_165) ;  /* 0x0000000000288947 */ /* 0x00efea0003800000 */
[----:B------:R-:W1:Y:S02]  /*67c0*/  LDC R0, c[0x0][0x64c] ;  /* 0x00019300ff007b82 */ /* 0x000e640000000800 */
[----:B-1----:R-:W-:-:S05]  /*67d0*/  IADD3 R3, P0, R15, R0, RZ ;  /* 0x000000000f037210 */ /* 0x002fca0007f1e0ff */
        /* <DEDUP_REMOVED lines=8> */
.L_x_165:
[----:B------:R-:W-:Y:S01]  /*6860*/  ISETP.NE.AND P0, PT, R2, 0x1, PT ;  /* 0x000000010200780c */ /* 0x000fe20003f05270 */
[----:B------:R-:W-:Y:S01]  /*6870*/  IMAD.MOV R14, RZ, RZ, -R14 ;  /* 0x000000ffff0e7224 */ /* 0x000fe200078e0a0e */
[----:B------:R-:W-:Y:S02]  /*6880*/  SHF.R.U64 R0, R4, R20, R5 ;  /* 0x0000001404007219 */ /* 0x000fe40000001205 */
[----:B------:R-:W-:Y:S02]  /*6890*/  LOP3.LUT R3, R13, R102, RZ, 0xc0, !PT ;  /* 0x000000660d037212 */ /* 0x000fe400078ec0ff */
[----:B------:R-:W-:Y:S01]  /*68a0*/  LOP3.LUT R5, R10, R101, RZ, 0xc0, !PT ;  /* 0x000000650a057212 */ /* 0x000fe200078ec0ff */
[----:B------:R-:W-:Y:S02]  /*68b0*/  IMAD.MOV R4, RZ, RZ, -R0 ;  /* 0x000000ffff047224 */ /* 0x000fe400078e0a00 */
[----:B------:R-:W-:Y:S02]  /*68c0*/  IMAD R3, R98, R0, R3 ;  /* 0x0000000062037224 */ /* 0x000fe400078e0203 */
[----:B----4-:R-:W-:-:S02]  /*68d0*/  IMAD R0, R4, R26, R15 ;  /* 0x0000001a04007224 */ /* 0x010fc400078e020f */
[----:B------:R-:W-:Y:S02]  /*68e0*/  @P0 IMAD R22, R21, R14, R18 ;  /* 0x0000000e15160224 */ /* 0x000fe400078e0212 */
[----:B------:R-:W-:Y:S02]  /*68f0*/  IMAD.MOV.U32 R4, RZ, RZ, 0x1 ;  /* 0x00000001ff047424 */ /* 0x000fe400078e00ff */
[----:B0-----:R-:W-:Y:S02]  /*6900*/  IMAD R22, R3, R27, R22 ;  /* 0x0000001b03167224 */ /* 0x001fe400078e0216 */
[----:B------:R-:W-:Y:S01]  /*6910*/  IMAD R3, R0, R28, R5 ;  /* 0x0000001c00037224 */ /* 0x000fe200078e0205 */
[----:B------:R-:W-:-:S04]  /*6920*/  PRMT R0, R4, 0x7610, R0 ;  /* 0x0000761004007816 */ /* 0x000fc80000000000 */
[----:B------:R-:W-:Y:S02]  /*6930*/  SEL R18, R3, R22, !P0 ;  /* 0x0000001603127207 */ /* 0x000fe40004000000 */
[----:B------:R-:W-:-:S07]  /*6940*/  SEL R22, R22, R3, !P0 ;  /* 0x0000000316167207 */ /* 0x000fce0004000000 */
.L_x_163:
[----:B------:R-:W-:Y:S01]  /*6950*/  LOP3.LUT P0, RZ, R0, 0xff, RZ, 0xc0, !PT ;  /* 0x000000ff00ff7812 */ /* 0x000fe2000780c0ff */
[----:B------:R-:W-:Y:S01]  /*6960*/  UIMAD.WIDE.U32 UR4, UR38, -0x55555555, URZ ;  /* 0xaaaaaaab260478a5 */ /* 0x000fe2000f8e003f */
[----:B------:R-:W-:-:S03]  /*6970*/  LOP3.LUT R105, R105, 0x1, RZ, 0x3c, !PT ;  /* 0x0000000169697812 */ /* 0x000fc600078e3cff */
[----:B------:R-:W-:-:S04]  /*6980*/  USHF.R.U32.HI UR4, URZ, 0x1, UR5 ;  /* 0x000000013f047899 */ /* 0x000fc80008011605 */
[----:B------:R-:W-:-:S04]  /*6990*/  UIMAD UR38, UR4, -0x3, UR38 ;  /* 0xfffffffd042678a4 */ /* 0x000fc8000f8e0226 */
[----:B------:R-:W-:Y:S08]  /*69a0*/  @P0 BRA `(.L_x_166) ;  /* 0xffffffac006c0947 */ /* 0x000ff0000383ffff */
[----:B------:R-:W-:Y:S05]  /*69b0*/  EXIT ;  /* 0x000000000000794d */ /* 0x000fea0003800000 */
.L_x_17:
[----:B------:R-:W-:-:S08]  /*69c0*/  ISETP.NE.AND P0, PT, R9, RZ, PT ;  /* 0x000000ff0900720c */ /* 0x000fd00003f05270 */
[----:B0-----:R-:W0:-:S00]  /*69d0*/  USETMAXREG.DEALLOC.CTAPOOL 0x28 ;  /* 0x00000028000079c8 */ /* 0x001e0000080e0500 */
[----:B------:R-:W-:Y:S05]  /*69e0*/  @P0 EXIT ;  /* 0x000000000000094d */ /* 0x000fea0003800000 */
[----:B0-----:R-:W-:Y:S01]  /*69f0*/  LOP3.LUT P0, RZ, R3, 0xff, RZ, 0xc0, !PT ;  /* 0x000000ff03ff7812 */ /* 0x001fe2000780c0ff */
[----:B------:R-:W-:Y:S02]  /*6a00*/  IMAD.MOV.U32 R3, RZ, RZ, 0x1 ;  /* 0x00000001ff037424 */ /* 0x000fe400078e00ff */
[----:B------:R-:W-:-:S10]  /*6a10*/  IMAD.MOV.U32 R8, RZ, RZ, RZ ;  /* 0x000000ffff087224 */ /* 0x000fd400078e00ff */
[----:B------:R-:W-:Y:S05]  /*6a20*/  @!P0 BRA `(.L_x_167) ;  /* 0x0000000c00288947 */ /* 0x000fea0003800000 */
[----:B------:R-:W0:Y:S01]  /*6a30*/  S2R R10, SR_CgaCtaId ;  /* 0x00000000000a7919 */ /* 0x000e220000008800 */
[----:B------:R-:W-:Y:S01]  /*6a40*/  LOP3.LUT P0, RZ, R4, 0x1f, RZ, 0xc0, !PT ;  /* 0x0000001f04ff7812 */ /* 0x000fe2000780c0ff */
[----:B------:R-:W-:Y:S01]  /*6a50*/  ULDC UR5, c[0x0][0x658] ;  /* 0x0001960000057ab9 */ /* 0x000fe20000000800 */
[----:B------:R-:W-:Y:S01]  /*6a60*/  UMOV UR6, 0xffffffff ;  /* 0xffffffff00067882 */ /* 0x000fe20000000000 */
[----:B------:R-:W-:Y:S01]  /*6a70*/  BSSY B0, `(.L_x_167) ;  /* 0x00000c5000007945 */ /* 0x000fe20003800000 */
[----:B------:R-:W-:Y:S01]  /*6a80*/  USHF.L.U32 UR6, UR6, UR5, URZ ;  /* 0x0000000506067299 */ /* 0x000fe2000800063f */
[C---:B------:R-:W-:Y:S01]  /*6a90*/  ISETP.NE.AND P2, PT, R5.reuse, RZ, PT ;  /* 0x000000ff0500720c */ /* 0x040fe20003f45270 */
[----:B------:R-:W-:Y:S01]  /*6aa0*/  IMAD.MOV.U32 R11, RZ, RZ, 0x1 ;  /* 0x00000001ff0b7424 */ /* 0x000fe200078e00ff */
[----:B------:R-:W-:Y:S01]  /*6ab0*/  ISETP.NE.OR P0, PT, R5, RZ, !P0 ;  /* 0x000000ff0500720c */ /* 0x000fe20004705670 */
[----:B------:R-:W-:Y:S01]  /*6ac0*/  IMAD.MOV.U32 R3, RZ, RZ, 0x1 ;  /* 0x00000001ff037424 */ /* 0x000fe200078e00ff */
[----:B------:R-:W-:Y:S01]  /*6ad0*/  LOP3.LUT R9, R23, 0x2, RZ, 0xfc, !PT ;  /* 0x0000000217097812 */ /* 0x000fe200078efcff */
[----:B------:R-:W-:Y:S01]  /*6ae0*/  IMAD.MOV.U32 R8, RZ, RZ, RZ ;  /* 0x000000ffff087224 */ /* 0x000fe200078e00ff */
[----:B------:R-:W-:Y:S01]  /*6af0*/  ULDC UR4, c[0x0][0x600] ;  /* 0x0001800000047ab9 */ /* 0x000fe20000000800 */
[----:B------:R-:W-:Y:S01]  /*6b00*/  UMOV UR7, 0x1 ;  /* 0x0000000100077882 */ /* 0x000fe20000000000 */
[----:B------:R-:W-:-:S02]  /*6b10*/  UIADD3 UR19, UR40, 0x1, URZ ;  /* 0x0000000128137890 */ /* 0x000fc4000fffe03f */
[----:B------:R-:W-:Y:S02]  /*6b20*/  UIADD3 UR15, UR4, -0x1, URZ ;  /* 0xffffffff040f7890 */ /* 0x000fe4000fffe03f */
[----:B------:R-:W-:Y:S02]  /*6b30*/  USHF.L.U32 UR17, UR7, UR5, URZ ;  /* 0x0000000507117299 */ /* 0x000fe4000800063f */
[----:B------:R-:W-:Y:S01]  /*6b40*/  ULOP3.LUT UR16, URZ, UR6, URZ, 0x33, !UPT ;  /* 0x000000063f107292 */ /* 0x000fe2000f8e333f */
[----:B------:R-:W-:Y:S01]  /*6b50*/  ULDC.64 UR20, c[0x0][0x198] ;  /* 0x0000660000147ab9 */ /* 0x000fe20000000a00 */
[C---:B0-----:R-:W-:Y:S02]  /*6b60*/  IMAD.SHL.U32 R13, R10.reuse, 0x40, RZ ;  /* 0x000000400a0d7824 */ /* 0x041fe400078e00ff */
[----:B------:R-:W-:-:S03]  /*6b70*/  IMAD.SHL.U32 R10, R10, 0x1000, RZ ;  /* 0x000010000a0a7824 */ /* 0x000fc600078e00ff */
[----:B------:R-:W-:-:S07]  /*6b80*/  LOP3.LUT R13, R13, 0x40, RZ, 0xc0, !PT ;  /* 0x000000400d0d7812 */ /* 0x000fce00078ec0ff */
.L_x_179:
[----:B------:R-:W-:-:S03]  /*6b90*/  UMOV UR4, 0xffffffff ;  /* 0xffffffff00047882 */ /* 0x000fc60000000000 */
[----:B------:R-:W-:Y:S05]  /*6ba0*/  BRA.DIV UR4, `(.L_x_168) ;  /* 0x0000000e04c07947 */ /* 0x000fea000b800000 */
[----:B------:R-:W-:-:S13]  /*6bb0*/  ELECT P6, URZ, PT ;  /* 0x00000000003f782f */ /* 0x000fda00038c0000 */
.L_x_191:
[----:B------:R-:W0:Y:S01]  /*6bc0*/  LDC R4, c[0x0][0x28c] ;  /* 0x0000a300ff047b82 */ /* 0x000e220000000800 */
[----:B------:R-:W-:Y:S01]  /*6bd0*/  BSSY B1, `(.L_x_169) ;  /* 0x0000039000017945 */ /* 0x000fe20003800000 */
[----:B0-----:R-:W-:-:S13]  /*6be0*/  ISETP.LT.OR P6, PT, R4, 0x1, !P6 ;  /* 0x000000010400780c */ /* 0x001fda00077c1670 */
[----:B------:R-:W-:Y:S05]  /*6bf0*/  @P6 BRA `(.L_x_170) ;  /* 0x0000000000d86947 */ /* 0x000fea0003800000 */
[----:B------:R-:W-:Y:S02]  /*6c00*/  IMAD R18, R18, 0x80, R13 ;  /* 0x0000008012127824 */ /* 0x000fe400078e020d */
[----:B------:R-:W-:Y:S02]  /*6c10*/  IMAD.SHL.U32 R22, R22, 0x40, RZ ;  /* 0x0000004016167824 */ /* 0x000fe400078e00ff */
[----:B------:R-:W-:Y:S02]  /*6c20*/  IMAD.MOV.U32 R14, RZ, RZ, RZ ;  /* 0x000000ffff0e7224 */ /* 0x000fe400078e00ff */
[----:B------:R-:W-:Y:S02]  /*6c30*/  IMAD.U32 R20, RZ, RZ, UR19 ;  /* 0x00000013ff147e24 */ /* 0x000fe4000f8e00ff */
[----:B------:R-:W-:Y:S02]  /*6c40*/  IMAD.MOV.U32 R4, RZ, RZ, R3 ;  /* 0x000000ffff047224 */ /* 0x000fe400078e0003 */
[----:B------:R-:W-:-:S07]  /*6c50*/  IMAD.MOV.U32 R5, RZ, RZ, R8 ;  /* 0x000000ffff057224 */ /* 0x000fce00078e0008 */
.L_x_174:
[----:B------:R-:W0:Y:S01]  /*6c60*/  S2R R7, SR_CgaCtaId ;  /* 0x0000000000077919 */ /* 0x000e220000008800 */
[----:B------:R-:W-:-:S04]  /*6c70*/  MOV R6, 0x400 ;  /* 0x0000040000067802 */ /* 0x000fc80000000f00 */
[----:B0-----:R-:W-:Y:S02]  /*6c80*/  LEA R12, R7, R6, 0x18 ;  /* 0x00000006070c7211 */ /* 0x001fe400078ec0ff */
[----:B------:R-:W-:Y:S01]  /*6c90*/  SHF.L.U32 R6, R4, 0x1f, RZ ;  /* 0x0000001f04067819 */ /* 0x000fe200000006ff */
[----:B------:R-:W0:Y:S02]  /*6ca0*/  @!P2 LDC R7, c[0x0][0x500] ;  /* 0x00014000ff07ab82 */ /* 0x000e240000000800 */
[----:B------:R-:W-:-:S04]  /*6cb0*/  IMAD R15, R5, 0x8, R12 ;  /* 0x00000008050f7824 */ /* 0x000fc800078e020c */
[----:B------:R-:W1:Y:S02]  /*6cc0*/  SYNCS.PHASECHK.TRANS64.TRYWAIT P1, [R15+URZ+0x18], R6 ;  /* 0x000018060f0075a7 */ /* 0x000e64000802017f */
[----:B-1----:R-:W-:Y:S05]  /*6cd0*/  @!P1 BRA `(.L_x_171) ;  /* 0x0000000c00949947 */ /* 0x002fea0003800000 */
.L_x_192:
[----:B-1----:R-:W-:Y:S01]  /*6ce0*/  PRMT R6, R9, 0x9910, RZ ;  /* 0x0000991009067816 */ /* 0x002fe200000000ff */
[----:B0-----:R0:W-:Y:S03]  /*6cf0*/  @!P2 SYNCS.ARRIVE.TRANS64 RZ, [R15+URZ], R7 ;  /* 0x000000070fffa9a7 */ /* 0x0011e6000800003f */
[----:B------:R-:W-:-:S13]  /*6d00*/  ISETP.NE.AND P1, PT, R6, 0x2, PT ;  /* 0x000000020600780c */ /* 0x000fda0003f25270 */
[----:B0-----:R-:W-:Y:S05]  /*6d10*/  @P1 BRA `(.L_x_172) ;  /* 0x0000000000041947 */ /* 0x001fea0003800000 */
[----:B------:R-:W-:Y:S01]  /*6d20*/  BPT.TRAP 0x1 ;  /* 0x000000040000795c */ /* 0x000fe20000300000 */
.L_x_172:
[----:B------:R-:W-:Y:S05]  /*6d30*/  @P0 BRA `(.L_x_173) ;  /* 0x0000000000040947 */ /* 0x000fea0003800000 */
[----:B------:R-:W-:Y:S01]  /*6d40*/  BPT.TRAP 0x1 ;  /* 0x000000040000795c */ /* 0x000fe20000300000 */
.L_x_173:
[----:B------:R-:W-:Y:S01]  /*6d50*/  IMAD.SHL.U32 R7, R5, 0x2000, RZ ;  /* 0x0000200005077824 */ /* 0x000fe200078e00ff */
[----:B------:R-:W-:Y:S01]  /*6d60*/  R2UR UR9, R15 ;  /* 0x000000000f0972ca */ /* 0x000fe200000e0000 */
[----:B------:R-:W-:Y:S01]  /*6d70*/  VIADD R20, R20, 0xffffffff ;  /* 0xffffffff14147836 */ /* 0x000fe20000000000 */
[----:B------:R-:W-:Y:S01]  /*6d80*/  R2UR UR11, R22 ;  /* 0x00000000160b72ca */ /* 0x000fe200000e0000 */
[----:B------:R-:W-:Y:S01]  /*6d90*/  UIADD3 UR4, UP0, UR20, 0xf0, URZ ;  /* 0x000000f014047890 */ /* 0x000fe2000ff1e03f */
[----:B------:R-:W-:Y:S01]  /*6da0*/  LOP3.LUT R6, R7, 0x1000, R10, 0xf8, !PT ;  /* 0x0000100007067812 */ /* 0x000fe200078ef80a */
[----:B------:R-:W-:Y:S01]  /*6db0*/  UIADD3 UR22, UP1, UR20, 0x1f0, URZ ;  /* 0x000001f014167890 */ /* 0x000fe2000ff3e03f */
[----:B------:R-:W-:Y:S01]  /*6dc0*/  IADD3 R7, R12, 0x100, R7 ;  /* 0x000001000c077810 */ /* 0x000fe20007ffe007 */
[----:B------:R-:W-:Y:S01]  /*6dd0*/  UIADD3.X UR5, URZ, UR21, URZ, UP0, !UPT ;  /* 0x000000153f057290 */ /* 0x000fe200087fe43f */
[----:B------:R-:W-:Y:S01]  /*6de0*/  R2UR UR10, R14 ;  /* 0x000000000e0a72ca */ /* 0x000fe200000e0000 */
[----:B------:R-:W-:Y:S01]  /*6df0*/  IMAD R6, R6, 0x2, R12 ;  /* 0x0000000206067824 */ /* 0x000fe200078e020c */
[----:B------:R-:W-:Y:S01]  /*6e00*/  R2UR UR13, R7 ;  /* 0x00000000070d72ca */ /* 0x000fe200000e0000 */
[----:B------:R-:W-:Y:S01]  /*6e10*/  VIADD R5, R5, 0x1 ;  /* 0x0000000105057836 */ /* 0x000fe20000000000 */
[----:B------:R-:W-:Y:S01]  /*6e20*/  R2UR UR12, R19 ;  /* 0x00000000130c72ca */ /* 0x000fe200000e0000 */
[----:B------:R-:W-:Y:S01]  /*6e30*/  UIADD3.X UR23, URZ, UR21, URZ, UP1, !UPT ;  /* 0x000000153f177290 */ /* 0x000fe20008ffe43f */
[----:B------:R-:W-:Y:S01]  /*6e40*/  R2UR UR8, R6 ;  /* 0x00000000060872ca */ /* 0x000fe200000e0000 */
[----:B------:R-:W-:Y:S01]  /*6e50*/  UMOV UR6, 0x0 ;  /* 0x0000000000067882 */ /* 0x000fe20000000000 */
[----:B------:R-:W-:Y:S01]  /*6e60*/  R2UR UR18, R18 ;  /* 0x00000000121272ca */ /* 0x000fe200000e0000 */
[----:B------:R-:W-:Y:S01]  /*6e70*/  UMOV UR7, 0x10000000 ;  /* 0x1000000000077882 */ /* 0x000fe20000000000 */
[----:B------:R-:W-:Y:S01]  /*6e80*/  ISETP.GT.AND P3, PT, R20, 0x1, PT ;  /* 0x000000011400780c */ /* 0x000fe20003f64270 */
[----:B------:R-:W-:Y:S01]  /*6e90*/  UMOV UR24, 0x30000 ;  /* 0x0003000000187882 */ /* 0x000fe20000000000 */
[----:B------:R-:W-:Y:S01]  /*6ea0*/  ISETP.NE.AND P1, PT, R5, 0x3, PT ;  /* 0x000000030500780c */ /* 0x000fe20003f25270 */
[----:B------:R-:W-:-:S03]  /*6eb0*/  VIADD R14, R14, 0x40 ;  /* 0x000000400e0e7836 */ /* 0x000fc60000000000 */
[----:B------:R-:W-:Y:S02]  /*6ec0*/  SEL R7, RZ, 0x1, P1 ;  /* 0x00000001ff077807 */ /* 0x000fe40000800000 */
[----:B------:R-:W-:Y:S01]  /*6ed0*/  SEL R5, R5, RZ, P1 ;  /* 0x000000ff05057207 */ /* 0x000fe20000800000 */
[----:B------:R-:W-:Y:S01]  /*6ee0*/  UIADD3 UR14, UR8, 0x6100, URZ ;  /* 0x00006100080e7890 */ /* 0x000fe2000fffe03f */
[----:B------:R-:W-:Y:S02]  /*6ef0*/  LOP3.LUT R4, R4, R7, RZ, 0x3c, !PT ;  /* 0x0000000704047212 */ /* 0x000fe400078e3cff */
[----:B------:R-:W-:Y:S02]  /*6f00*/  UMOV UR8, UR13 ;  /* 0x0000000d00087c82 */ /* 0x000fe40008000000 */
[----:B------:R0:W-:Y:S02]  /*6f10*/  UTMALDG.3D [UR8], [UR4], desc[UR6] ;  /* 0x00000608040075b4 */ /* 0x0001e40008011000 */
[----:B0-----:R-:W-:Y:S01]  /*6f20*/  UMOV UR8, UR14 ;  /* 0x0000000e00087c82 */ /* 0x001fe20008000000 */
[----:B------:R-:W-:-:S02]  /*6f30*/  UMOV UR11, UR18 ;  /* 0x00000012000b7c82 */ /* 0x000fc40008000000 */
[----:B------:R0:W-:Y:S02]  /*6f40*/  UTMALDG.3D.MULTICAST [UR8], [UR22], UR24, desc[UR6] ;  /* 0x00000608160073b4 */ /* 0x0001e40008011818 */
[----:B0-----:R-:W-:Y:S05]  /*6f50*/  @P3 BRA `(.L_x_174) ;  /* 0xfffffffc00403947 */ /* 0x001fea000383ffff */
.L_x_170:
[----:B------:R-:W-:Y:S05]  /*6f60*/  BSYNC B1 ;  /* 0x0000000000017941 */ /* 0x000fea0003800000 */
.L_x_169:
[----:B------:R-:W2:Y:S01]  /*6f70*/  LDL.64 R24, [R1] ;  /* 0x0000000001187983 */ /* 0x000ea20000100a00 */
[----:B------:R-:W-:Y:S01]  /*6f80*/  LOP3.LUT P4, RZ, R11, 0xff, RZ, 0xc0, !PT ;  /* 0x000000ff0bff7812 */ /* 0x000fe2000788c0ff */
[----:B------:R-:W-:Y:S01]  /*6f90*/  VIADD R7, R8, UR40 ;  /* 0x0000002808077c36 */ /* 0x000fe20008000000 */
[----:B------:R-:W-:Y:S01]  /*6fa0*/  ULDC.64 UR4, c[0x0][0x650] ;  /* 0x0001940000047ab9 */ /* 0x000fe20000000a00 */
[----:B------:R-:W-:Y:S01]  /*6fb0*/  IMAD.U32 R8, RZ, RZ, UR40 ;  /* 0x00000028ff087e24 */ /* 0x000fe2000f8e00ff */
[----:B------:R-:W-:Y:S01]  /*6fc0*/  UISETP.GE.U32.AND UP0, UPT, UR40, 0x3, UPT ;  /* 0x000000032800788c */ /* 0x000fe2000bf06070 */
[----:B------:R-:W-:Y:S01]  /*6fd0*/  BSSY B1, `(.L_x_175) ;  /* 0x000006c000017945 */ /* 0x000fe20003800000 */
[----:B------:R-:W-:Y:S01]  /*6fe0*/  ISETP.GT.U32.AND P1, PT, R7, 0x2, PT ;  /* 0x000000020700780c */ /* 0x000fe20003f24070 */
[----:B------:R-:W-:Y:S01]  /*6ff0*/  IMAD.MOV.U32 R22, RZ, RZ, -0x1 ;  /* 0xffffffffff167424 */ /* 0x000fe200078e00ff */
[----:B------:R-:W-:Y:S01]  /*7000*/  PRMT R11, RZ, 0x7610, R11 ;  /* 0x00007610ff0b7816 */ /* 0x000fe2000000000b */
[----:B------:R-:W-:Y:S01]  /*7010*/  IMAD.MOV.U32 R18, RZ, RZ, -0x1 ;  /* 0xffffffffff127424 */ /* 0x000fe200078e00ff */
[----:B------:R-:W-:Y:S01]  /*7020*/  ISETP.LT.U32.AND P1, PT, R8, 0x3, P1 ;  /* 0x000000030800780c */ /* 0x000fe20000f21070 */
[----:B------:R-:W-:Y:S01]  /*7030*/  IMAD.MOV.U32 R19, RZ, RZ, -0x1 ;  /* 0xffffffffff137424 */ /* 0x000fe200078e00ff */
[----:B------:R-:W-:Y:S01]  /*7040*/  PLOP3.LUT P3, PT, PT, PT, UP0, 0x80, 0x0 ;  /* 0x000000000000781c */ /* 0x000fe20003f6f008 */
[----:B------:R-:W0:Y:S01]  /*7050*/  @P4 S2R R5, SR_CgaCtaId ;  /* 0x0000000000054919 */ /* 0x000e220000008800 */
[----:B------:R-:W-:-:S04]  /*7060*/  @P4 MOV R4, 0x400 ;  /* 0x0000040000044802 */ /* 0x000fc80000000f00 */
[----:B0-----:R-:W-:Y:S01]  /*7070*/  @P4 LEA R6, R5, R4, 0x18 ;  /* 0x0000000405064211 */ /* 0x001fe200078ec0ff */
[----:B------:R-:W-:Y:S01]  /*7080*/  IMAD.WIDE.U32 R4, R7, -0x55555555, RZ ;  /* 0xaaaaaaab07047825 */ /* 0x000fe200078e00ff */
[----:B------:R-:W-:Y:S02]  /*7090*/  SEL R4, RZ, 0x1, !P1 ;  /* 0x00000001ff047807 */ /* 0x000fe40004800000 */
[----:B------:R0:W-:Y:S02]  /*70a0*/  @P4 SYNCS.ARRIVE.TRANS64.A1T0 RZ, [R6+URZ+0x68], RZ ;  /* 0x000068ff06ff49a7 */ /* 0x0001e4000810003f */
[----:B------:R-:W-:Y:S02]  /*70b0*/  LOP3.LUT R3, R3, R4, RZ, 0x3c, !PT ;  /* 0x0000000403037212 */ /* 0x000fe400078e3cff */
[----:B------:R-:W-:Y:S02]  /*70c0*/  PRMT R4, RZ, 0x7610, R4 ;  /* 0x00007610ff047816 */ /* 0x000fe40000000004 */
[----:B0-----:R-:W-:-:S04]  /*70d0*/  SHF.R.U32.HI R6, RZ, 0x1, R5 ;  /* 0x00000001ff067819 */ /* 0x001fc80000011605 */
[----:B------:R-:W-:Y:S01]  /*70e0*/  @P3 LOP3.LUT R3, R3, 0x1, R6, 0x78, !PT ;  /* 0x0000000103033812 */ /* 0x000fe200078e7806 */
[----:B------:R-:W-:Y:S01]  /*70f0*/  IMAD R8, R6, -0x3, R7 ;  /* 0xfffffffd06087824 */ /* 0x000fe200078e0207 */
[----:B--2---:R-:W-:-:S04]  /*7100*/  IADD3 R16, P4, R16, R24, RZ ;  /* 0x0000001810107210 */ /* 0x004fc80007f9e0ff */
[----:B------:R-:W-:Y:S01]  /*7110*/  ISETP.GE.U32.AND P1, PT, R16, UR4, PT ;  /* 0x0000000410007c0c */ /* 0x000fe2000bf26070 */
[----:B------:R-:W-:-:S05]  /*7120*/  IMAD.X R17, R17, 0x1, R0, P4 ;  /* 0x0000000111117824 */ /* 0x000fca00020e0600 */
[----:B------:R-:W-:-:S13]  /*7130*/  ISETP.GE.U32.AND.EX P1, PT, R17, UR5, PT, P1 ;  /* 0x0000000511007c0c */ /* 0x000fda000bf26110 */
[----:B------:R-:W-:Y:S05]  /*7140*/  @P1 BRA `(.L_x_176) ;  /* 0x0000000400501947 */ /* 0x000fea0003800000 */
[----:B------:R-:W0:Y:S01]  /*7150*/  S2R R12, SR_CTAID.X ;  /* 0x00000000000c7919 */ /* 0x000e220000002500 */
[----:B------:R-:W-:Y:S01]  /*7160*/  ULDC.64 UR4, c[0x0][0x628] ;  /* 0x00018a0000047ab9 */ /* 0x000fe20000000a00 */
[----:B------:R-:W-:Y:S01]  /*7170*/  ULDC UR7, c[0x0][0x630] ;  /* 0x00018c0000077ab9 */ /* 0x000fe20000000800 */
[----:B------:R-:W-:Y:S01]  /*7180*/  ISETP.NE.U32.AND P1, PT, RZ, UR4, PT ;  /* 0x00000004ff007c0c */ /* 0x000fe2000bf25070 */
[----:B------:R-:W1:Y:S01]  /*7190*/  S2R R14, SR_CTAID.Y ;  /* 0x00000000000e7919 */ /* 0x000e620000002600 */
[----:B------:R-:W-:Y:S01]  /*71a0*/  ULDC UR8, c[0x0][0x150] ;  /* 0x0000540000087ab9 */ /* 0x000fe20000000800 */
[----:B------:R-:W-:Y:S01]  /*71b0*/  IMAD.MOV.U32 R4, RZ, RZ, R16 ;  /* 0x000000ffff047224 */ /* 0x000fe200078e0010 */
[----:B------:R-:W-:Y:S01]  /*71c0*/  ISETP.NE.AND.EX P1, PT, RZ, UR5, PT, P1 ;  /* 0x00000005ff007c0c */ /* 0x000fe2000bf25310 */
[----:B------:R-:W-:Y:S01]  /*71d0*/  IMAD.MOV.U32 R5, RZ, RZ, R17 ;  /* 0x000000ffff057224 */ /* 0x000fe200078e0011 */
[----:B0-----:R-:W-:-:S11]  /*71e0*/  I2FP.F32.U32 R18, R12 ;  /* 0x0000000c00127245 */ /* 0x001fd60000201000 */
[----:B------:R-:W-:Y:S05]  /*71f0*/  @!P1 BRA `(.L_x_177) ;  /* 0x0000000000289947 */ /* 0x000fea0003800000 */
[----:B------:R-:W-:Y:S02]  /*7200*/  ULDC UR6, c[0x0][0x634] ;  /* 0x00018d0000067ab9 */ /* 0x000fe40000000800 */
[----:B------:R-:W-:-:S05]  /*7210*/  IADD3 R5, P1, R16, UR6, RZ ;  /* 0x0000000610057c10 */ /* 0x000fca000ff3e0ff */
[----:B------:R-:W-:-:S04]  /*7220*/  IMAD.X R15, RZ, RZ, R17, P1 ;  /* 0x000000ffff0f7224 */ /* 0x000fc800008e0611 */
[----:B------:R-:W-:-:S04]  /*7230*/  IMAD.WIDE.U32 R6, R15, UR4, RZ ;  /* 0x000000040f067c25 */ /* 0x000fc8000f8e00ff */
[----:B------:R-:W-:-:S04]  /*7240*/  IMAD.WIDE.U32 R6, P1, R5, UR5, R6 ;  /* 0x0000000505067c25 */ /* 0x000fc8000f820006 */
[----:B------:R-:W-:-:S04]  /*7250*/  IMAD.WIDE.U32 R4, R5, UR4, RZ ;  /* 0x0000000405047c25 */ /* 0x000fc8000f8e00ff */
[----:B------:R-:W-:Y:S01]  /*7260*/  IMAD.MOV.U32 R4, RZ, RZ, R7 ;  /* 0x000000ffff047224 */ /* 0x000fe200078e0007 */
[----:B------:R-:W-:Y:S01]  /*7270*/  IADD3 RZ, P3, R5, R6, RZ ;  /* 0x0000000605ff7210 */ /* 0x000fe20007f7e0ff */
[----:B------:R-:W-:-:S04]  /*7280*/  IMAD.X R5, RZ, RZ, RZ, P1 ;  /* 0x000000ffff057224 */ /* 0x000fc800008e06ff */
[----:B------:R-:W-:-:S08]  /*7290*/  IMAD.WIDE.U32.X R4, R15, UR5, R4, P3 ;  /* 0x000000050f047c25 */ /* 0x000fd000098e0404 */
.L_x_177:
[--C-:B------:R-:W-:Y:S01]  /*72a0*/  SHF.R.U64 R19, R4, UR7, R5.reuse ;  /* 0x0000000704137c19 */ /* 0x100fe20008001205 */
[----:B------:R-:W-:Y:S01]  /*72b0*/  FMUL R18, R18, UR8 ;  /* 0x0000000812127c20 */ /* 0x000fe20008400000 */
[----:B------:R-:W0:Y:S01]  /*72c0*/  LDC R15, c[0x0][0x144] ;  /* 0x00005100ff0f7b82 */ /* 0x000e220000000800 */
[----:B------:R-:W-:Y:S01]  /*72d0*/  SHF.R.U32.HI R4, RZ, UR7, R5 ;  /* 0x00000007ff047c19 */ /* 0x000fe20008011605 */
[----:B------:R-:W-:Y:S01]  /*72e0*/  ULDC UR6, c[0x0][0x154] ;  /* 0x0000550000067ab9 */ /* 0x000fe20000000800 */
[----:B------:R-:W-:Y:S01]  /*72f0*/  IADD3 R5, P1, RZ, -R19, RZ ;  /* 0x80000013ff057210 */ /* 0x000fe20007f3e0ff */
[----:B------:R-:W-:Y:S01]  /*7300*/  ULDC.64 UR4, c[0x0][0x620] ;  /* 0x0001880000047ab9 */ /* 0x000fe20000000a00 */
[----:B-1----:R-:W-:Y:S01]  /*7310*/  I2FP.F32.U32 R6, R14 ;  /* 0x0000000e00067245 */ /* 0x002fe20000201000 */
[----:B------:R-:W1:Y:S01]  /*7320*/  F2I.U32.TRUNC.NTZ R18, R18 ;  /* 0x0000001200127305 */ /* 0x000e62000020f000 */
[----:B------:R-:W-:Y:S01]  /*7330*/  ISETP.NE.AND P4, PT, R2, 0x1, PT ;  /* 0x000000010200780c */ /* 0x000fe20003f85270 */
[----:B------:R-:W-:Y:S01]  /*7340*/  IMAD.X R4, RZ, RZ, ~R4, P1 ;  /* 0x000000ffff047224 */ /* 0x000fe200008e0e04 */
[----:B------:R-:W2:Y:S01]  /*7350*/  LDC R21, c[0x0][0x148] ;  /* 0x00005200ff157b82 */ /* 0x000ea20000000800 */
[----:B------:R-:W-:Y:S01]  /*7360*/  FMUL R6, R6, UR6 ;  /* 0x0000000606067c20 */ /* 0x000fe20008400000 */
[----:B------:R-:W-:Y:S01]  /*7370*/  ULDC.64 UR6, c[0x0][0x640] ;  /* 0x0001900000067ab9 */ /* 0x000fe20000000a00 */
[----:B------:R-:W-:Y:S01]  /*7380*/  IMAD R4, R4, UR4, RZ ;  /* 0x0000000404047c24 */ /* 0x000fe2000f8e02ff */
[----:B------:R-:W-:-:S03]  /*7390*/  ISETP.NE.U32.AND P1, PT, RZ, UR6, PT ;  /* 0x00000006ff007c0c */ /* 0x000fc6000bf25070 */
[----:B------:R-:W3:Y:S01]  /*73a0*/  F2I.U32.TRUNC.NTZ R6, R6 ;  /* 0x0000000600067305 */ /* 0x000ee2000020f000 */
[C---:B------:R-:W-:Y:S01]  /*73b0*/  IMAD R7, R5.reuse, UR5, R4 ;  /* 0x0000000505077c24 */ /* 0x040fe2000f8e0204 */
[----:B------:R-:W-:Y:S01]  /*73c0*/  ISETP.NE.AND.EX P1, PT, RZ, UR7, PT, P1 ;  /* 0x00000007ff007c0c */ /* 0x000fe2000bf25310 */
[----:B------:R-:W-:Y:S01]  /*73d0*/  IMAD.WIDE.U32 R4, R5, UR4, R16 ;  /* 0x0000000405047c25 */ /* 0x000fe2000f8e0010 */
[----:B------:R-:W-:-:S03]  /*73e0*/  ULDC UR4, c[0x0][0x618] ;  /* 0x0001860000047ab9 */ /* 0x000fc60000000800 */
[----:B-1----:R-:W-:Y:S02]  /*73f0*/  IMAD.MOV R18, RZ, RZ, -R18 ;  /* 0x000000ffff127224 */ /* 0x002fe400078e0a12 */
[----:B------:R-:W-:Y:S02]  /*7400*/  IMAD.IADD R5, R5, 0x1, R7 ;  /* 0x0000000105057824 */ /* 0x000fe400078e0207 */
[----:B0-----:R-:W-:-:S03]  /*7410*/  IMAD R12, R15, R18, R12 ;  /* 0x000000120f0c7224 */ /* 0x001fc600078e020c */
[--C-:B------:R-:W-:Y:S01]  /*7420*/  SHF.R.U64 R15, R4, UR4, R5.reuse ;  /* 0x00000004040f7c19 */ /* 0x100fe20008001205 */
[----:B---3--:R-:W-:Y:S01]  /*7430*/  IMAD.MOV R7, RZ, RZ, -R6 ;  /* 0x000000ffff077224 */ /* 0x008fe200078e0a06 */
[----:B------:R-:W-:Y:S01]  /*7440*/  SHF.R.U32.HI R4, RZ, UR4, R5 ;  /* 0x00000004ff047c19 */ /* 0x000fe20008011605 */
[----:B------:R-:W-:Y:S02]  /*7450*/  ULDC UR4, c[0x0][0x608] ;  /* 0x0001820000047ab9 */ /* 0x000fe40000000800 */
[----:B--2---:R-:W-:Y:S01]  /*7460*/  @P4 IMAD R12, R21, R7, R14 ;  /* 0x00000007150c4224 */ /* 0x004fe200078e020e */
[--C-:B------:R-:W-:Y:S02]  /*7470*/  SHF.R.U64 R18, R15, UR4, R4.reuse ;  /* 0x000000040f127c19 */ /* 0x100fe40008001204 */
[----:B------:R-:W-:Y:S01]  /*7480*/  SHF.R.U32.HI R5, RZ, UR4, R4 ;  /* 0x00000004ff057c19 */ /* 0x000fe20008011604 */
[----:B------:R-:W-:-:S03]  /*7490*/  ULDC UR4, c[0x0][0x658] ;  /* 0x0001960000047ab9 */ /* 0x000fc60000000800 */
[--C-:B------:R-:W-:Y:S02]  /*74a0*/  SHF.R.U64 R14, R18, UR4, R5.reuse ;  /* 0x00000004120e7c19 */ /* 0x100fe40008001205 */
[----:B------:R-:W-:-:S03]  /*74b0*/  SHF.R.U32.HI R21, RZ, UR4, R5 ;  /* 0x00000004ff157c19 */ /* 0x000fc60008011605 */
[----:B------:R-:W-:Y:S02]  /*74c0*/  IMAD.MOV.U32 R6, RZ, RZ, R14 ;  /* 0x000000ffff067224 */ /* 0x000fe400078e000e */
[----:B------:R-:W-:Y:S01]  /*74d0*/  IMAD.MOV.U32 R5, RZ, RZ, R21 ;  /* 0x000000ffff057224 */ /* 0x000fe200078e0015 */
[----:B------:R-:W-:Y:S06]  /*74e0*/  @!P1 BRA `(.L_x_178) ;  /* 0x00000000002c9947 */ /* 0x000fec0003800000 */
        /* <DEDUP_REMOVED lines=9> */
[----:B------:R-:W-:-:S04]  /*7580*/  IMAD.WIDE.U32.X R4, R21, UR7, R4, P3 ;  /* 0x0000000715047c25 */ /* 0x000fc800098e0404 */
[----:B------:R-:W-:-:S07]  /*7590*/  IMAD.MOV.U32 R6, RZ, RZ, R4 ;  /* 0x000000ffff067224 */ /* 0x000fce00078e0004 */
.L_x_178:
[----:B------:R-:W-:Y:S01]  /*75a0*/  ULDC UR4, c[0x0][0x648] ;  /* 0x0001920000047ab9 */ /* 0x000fe20000000800 */
[----:B------:R-:W-:Y:S01]  /*75b0*/  LOP3.LUT R4, R18, UR16, RZ, 0xc0, !PT ;  /* 0x0000001012047c12 */ /* 0x000fe2000f8ec0ff */
[----:B------:R-:W-:Y:S01]  /*75c0*/  ULDC UR5, c[0x0][0x610] ;  /* 0x0001840000057ab9 */ /* 0x000fe20000000800 */
[----:B------:R-:W-:Y:S01]  /*75d0*/  SHF.R.U64 R5, R6, UR4, R5 ;  /* 0x0000000406057c19 */ /* 0x000fe20008001205 */
[----:B------:R-:W-:Y:S01]  /*75e0*/  ULDC UR4, c[0x0][0x638] ;  /* 0x00018e0000047ab9 */ /* 0x000fe20000000800 */
[----:B------:R-:W-:-:S03]  /*75f0*/  LOP3.LUT R15, R15, UR15, RZ, 0xc0, !PT ;  /* 0x0000000f0f0f7c12 */ /* 0x000fc6000f8ec0ff */
[----:B------:R-:W-:Y:S02]  /*7600*/  IMAD.MOV R7, RZ, RZ, -R5 ;  /* 0x000000ffff077224 */ /* 0x000fe400078e0a05 */
[----:B------:R-:W-:Y:S02]  /*7610*/  IMAD R5, R5, UR17, R4 ;  /* 0x0000001105057c24 */ /* 0x000fe4000f8e0204 */
[----:B------:R-:W-:Y:S01]  /*7620*/  IMAD R14, R7, UR4, R14 ;  /* 0x00000004070e7c24 */ /* 0x000fe2000f8e020e */
[----:B------:R-:W-:Y:S01]  /*7630*/  ULDC UR4, c[0x0][0x600] ;  /* 0x0001800000047ab9 */ /* 0x000fe20000000800 */
[----:B------:R-:W-:Y:S02]  /*7640*/  IMAD R12, R5, UR5, R12 ;  /* 0x00000005050c7c24 */ /* 0x000fe4000f8e020c */
[----:B------:R-:W-:Y:S02]  /*7650*/  IMAD R5, R14, UR4, R15 ;  /* 0x000000040e057c24 */ /* 0x000fe4000f8e020f */
[----:B------:R-:W-:-:S03]  /*7660*/  IMAD.MOV.U32 R4, RZ, RZ, 0x1 ;  /* 0x00000001ff047424 */ /* 0x000fc600078e00ff */
[----:B------:R-:W-:Y:S02]  /*7670*/  SEL R18, R5, R12, !P4 ;  /* 0x0000000c05127207 */ /* 0x000fe40006000000 */
[----:B------:R-:W-:-:S07]  /*7680*/  SEL R22, R12, R5, !P4 ;  /* 0x000000050c167207 */ /* 0x000fce0006000000 */
.L_x_176:
[----:B------:R-:W-:Y:S05]  /*7690*/  BSYNC B1 ;  /* 0x0000000000017941 */ /* 0x000fea0003800000 */
.L_x_175:
[----:B------:R-:W-:-:S13]  /*76a0*/  LOP3.LUT P1, RZ, R4, 0xff, RZ, 0xc0, !PT ;  /* 0x000000ff04ff7812 */ /* 0x000fda000782c0ff */
[----:B------:R-:W-:Y:S05]  /*76b0*/  @P1 BRA `(.L_x_179) ;  /* 0xfffffff400341947 */ /* 0x000fea000383ffff */
[----:B------:R-:W-:Y:S05]  /*76c0*/  BSYNC B0 ;  /* 0x0000000000007941 */ /* 0x000fea0003800000 */
.L_x_167:
[----:B------:R-:W-:-:S03]  /*76d0*/  UMOV UR4, 0xffffffff ;  /* 0xffffffff00047882 */ /* 0x000fc60000000000 */
[----:B------:R-:W-:Y:S05]  /*76e0*/  BRA.DIV UR4, `(.L_x_180) ;  /* 0x0000000604247947 */ /* 0x000fea000b800000 */
[----:B------:R-:W-:-:S13]  /*76f0*/  ELECT P6, URZ, PT ;  /* 0x00000000003f782f */ /* 0x000fda00038c0000 */
.L_x_195:
[----:B------:R-:W-:Y:S04]  /*7700*/  BSSY B0, `(.L_x_181) ;  /* 0x0000022000007945 */ /* 0x000fe80003800000 */
[----:B------:R-:W-:Y:S05]  /*7710*/  @!P6 BRA `(.L_x_182) ;  /* 0x000000000080e947 */ /* 0x000fea0003800000 */
[----:B------:R-:W-:-:S04]  /*7720*/  LOP3.LUT R23, R23, 0x2, RZ, 0xfc, !PT ;  /* 0x0000000217177812 */ /* 0x000fc800078efcff */
[----:B------:R-:W-:-:S13]  /*7730*/  ISETP.NE.AND P0, PT, R23, 0x3, PT ;  /* 0x000000031700780c */ /* 0x000fda0003f05270 */
[----:B------:R-:W-:Y:S05]  /*7740*/  @!P0 BRA `(.L_x_183) ;  /* 0x0000000000048947 */ /* 0x000fea0003800000 */
[----:B------:R-:W-:Y:S01]  /*7750*/  BPT.TRAP 0x1 ;  /* 0x000000040000795c */ /* 0x000fe20000300000 */
.L_x_183:
[----:B------:R-:W0:Y:S01]  /*7760*/  S2R R5, SR_CgaCtaId ;  /* 0x0000000000057919 */ /* 0x000e220000008800 */
[----:B------:R-:W-:Y:S02]  /*7770*/  MOV R0, 0x400 ;  /* 0x0000040000007802 */ /* 0x000fe40000000f00 */
[----:B------:R-:W-:Y:S02]  /*7780*/  SHF.L.U32 R2, R3, 0x1f, RZ ;  /* 0x0000001f03027819 */ /* 0x000fe400000006ff */
[----:B0-----:R-:W-:-:S05]  /*7790*/  LEA R5, R5, R0, 0x18 ;  /* 0x0000000005057211 */ /* 0x001fca00078ec0ff */
[----:B------:R-:W-:-:S04]  /*77a0*/  VIADD R5, R5, 0x18 ;  /* 0x0000001805057836 */ /* 0x000fc80000000000 */
[C---:B------:R-:W-:Y:S02]  /*77b0*/  IMAD R7, R8.reuse, 0x8, R5 ;  /* 0x0000000808077824 */ /* 0x040fe400078e0205 */
[----:B------:R-:W-:Y:S02]  /*77c0*/  VIADD R8, R8, 0x1 ;  /* 0x0000000108087836 */ /* 0x000fe40000000000 */
[----:B------:R-:W0:Y:S03]  /*77d0*/  SYNCS.PHASECHK.TRANS64.TRYWAIT P0, [R7+URZ], R2 ;  /* 0x00000002070075a7 */ /* 0x000e26000800017f */
[----:B------:R-:W-:-:S04]  /*77e0*/  ISETP.NE.AND P1, PT, R8, 0x3, PT ;  /* 0x000000030800780c */ /* 0x000fc80003f25270 */
[----:B------:R-:W-:Y:S02]  /*77f0*/  SEL R0, RZ, 0x1, P1 ;  /* 0x00000001ff007807 */ /* 0x000fe40000800000 */
[----:B------:R-:W-:Y:S02]  /*7800*/  SEL R8, R8, RZ, P1 ;  /* 0x000000ff08087207 */ /* 0x000fe40000800000 */
[----:B------:R-:W-:-:S03]  /*7810*/  LOP3.LUT R9, R3, R0, RZ, 0x3c, !PT ;  /* 0x0000000003097212 */ /* 0x000fc600078e3cff */
[----:B------:R-:W-:Y:S01]  /*7820*/  IMAD R4, R8, 0x8, R5 ;  /* 0x0000000808047824 */ /* 0x000fe200078e0205 */
[----:B------:R-:W-:Y:S01]  /*7830*/  SHF.L.U32 R3, R9, 0x1f, RZ ;  /* 0x0000001f09037819 */ /* 0x000fe200000006ff */
[----:B0-----:R-:W-:Y:S06]  /*7840*/  @!P0 BRA `(.L_x_184) ;  /* 0x0000000000ec8947 */ /* 0x001fec0003800000 */
.L_x_196:
[----:B------:R-:W1:Y:S01]  /*7850*/  SYNCS.PHASECHK.TRANS64.TRYWAIT P0, [R4+URZ], R3 ;  /* 0x00000003040075a7 */ /* 0x000e62000800017f */
[----:B------:R-:W-:-:S05]  /*7860*/  VIADD R0, R8, 0x1 ;  /* 0x0000000108007836 */ /* 0x000fca0000000000 */
[----:B------:R-:W-:-:S04]  /*7870*/  ISETP.NE.AND P1, PT, R0, 0x3, PT ;  /* 0x000000030000780c */ /* 0x000fc80003f25270 */
[----:B0-----:R-:W-:Y:S02]  /*7880*/  SEL R2, RZ, 0x1, P1 ;  /* 0x00000001ff027807 */ /* 0x001fe40000800000 */
[----:B------:R-:W-:Y:S02]  /*7890*/  SEL R0, R0, RZ, P1 ;  /* 0x000000ff00007207 */ /* 0x000fe40000800000 */
[----:B------:R-:W-:Y:S01]  /*78a0*/  LOP3.LUT R2, R9, R2, RZ, 0x3c, !PT ;  /* 0x0000000209027212 */ /* 0x000fe200078e3cff */
[----:B-1----:R-:W-:Y:S06]  /*78b0*/  @!P0 BRA `(.L_x_185) ;  /* 0x0000000000e48947 */ /* 0x002fec0003800000 */
.L_x_197:
[----:B------:R-:W-:Y:S01]  /*78c0*/  IMAD R5, R0, 0x8, R5 ;  /* 0x0000000800057824 */ /* 0x000fe200078e0205 */
[----:B------:R-:W-:-:S07]  /*78d0*/  SHF.L.U32 R0, R2, 0x1f, RZ ;  /* 0x0000001f02007819 */ /* 0x000fce00000006ff */
.L_x_186:
[----:B-1----:R1:W2:Y:S02]  /*78e0*/  SYNCS.PHASECHK.TRANS64.TRYWAIT P0, [R5+URZ], R0 ;  /* 0x00000000050075a7 */ /* 0x0022a4000800017f */
[----:B--2---:R-:W-:Y:S05]  /*78f0*/  @!P0 NANOSLEEP.SYNCS 0x989680 ;  /* 0x009896800000895d */ /* 0x004fea0003900000 */
[----:B------:R-:W2:Y:S02]  /*7900*/  @!P0 SYNCS.PHASECHK.TRANS64 P0, [R5+URZ], R0 ;  /* 0x00000000050085a7 */ /* 0x000ea4000800007f */
[----:B--2---:R-:W-:Y:S05]  /*7910*/  @!P0 BRA `(.L_x_186) ;  /* 0xfffffffc00f08947 */ /* 0x004fea000383ffff */
.L_x_182:
[----:B------:R-:W-:Y:S05]  /*7920*/  BSYNC B0 ;  /* 0x0000000000007941 */ /* 0x000fea0003800000 */
.L_x_181:
[----:B------:R-:W-:Y:S05]  /*7930*/  EXIT ;  /* 0x000000000000794d */ /* 0x000fea0003800000 */
.L_x_19:
[----:B0-----:R-:W-:-:S04]  /*7940*/  IMAD.U32 R3, RZ, RZ, UR43 ;  /* 0x0000002bff037e24 */ /* 0x001fc8000f8e00ff */
[----:B------:R0:W1:Y:S03]  /*7950*/  SYNCS.PHASECHK.TRANS64.TRYWAIT P0, [R3+URZ+-0x8], R0 ;  /* 0xfffff800030075a7 */ /* 0x000066000800017f */
[----:B-1----:R-:W-:Y:S05]  /*7960*/  @!P0 NANOSLEEP.SYNCS 0x989680 ;  /* 0x009896800000895d */ /* 0x002fea0003900000 */
[----:B------:R-:W1:Y:S02]  /*7970*/  @!P0 SYNCS.PHASECHK.TRANS64 P0, [R3+URZ+-0x8], R0 ;  /* 0xfffff800030085a7 */ /* 0x000e64000800007f */
[----:B-1----:R-:W-:Y:S05]  /*7980*/  @!P0 BRA `(.L_x_19) ;  /* 0xfffffffc00ec8947 */ /* 0x002fea000383ffff */
[----:B------:R-:W-:Y:S05]  /*7990*/  BRA `(.L_x_187) ;  /* 0xffffff9c007c7947 */ /* 0x000fea000383ffff */
.L_x_24:
[----:B-1----:R1:W2:Y:S02]  /*79a0*/  SYNCS.PHASECHK.TRANS64.TRYWAIT P1, [R3+URZ], R0 ;  /* 0x00000000030075a7 */ /* 0x0022a4000802017f */
[----:B--2---:R-:W-:Y:S05]  /*79b0*/  @!P1 NANOSLEEP.SYNCS 0x989680 ;  /* 0x009896800000995d */ /* 0x004fea0003900000 */
[----:B------:R-:W2:Y:S02]  /*79c0*/  @!P1 SYNCS.PHASECHK.TRANS64 P1, [R3+URZ], R0 ;  /* 0x00000000030095a7 */ /* 0x000ea4000802007f */
[----:B--2---:R-:W-:Y:S05]  /*79d0*/  @!P1 BRA `(.L_x_24) ;  /* 0xfffffffc00f09947 */ /* 0x004fea000383ffff */
[----:B------:R-:W-:Y:S05]  /*79e0*/  BRA `(.L_x_23) ;  /* 0xffffff9c00f07947 */ /* 0x000fea000383ffff */
.L_x_29:
[----:B-1----:R-:W-:-:S04]  /*79f0*/  IMAD.U32 R5, RZ, RZ, UR4 ;  /* 0x00000004ff057e24 */ /* 0x002fc8000f8e00ff */
[----:B------:R1:W2:Y:S03]  /*7a00*/  SYNCS.PHASECHK.TRANS64.TRYWAIT P1, [R5+URZ], R4 ;  /* 0x00000004050075a7 */ /* 0x0002a6000802017f */
[----:B--2---:R-:W-:Y:S05]  /*7a10*/  @!P1 NANOSLEEP.SYNCS 0x989680 ;  /* 0x009896800000995d */ /* 0x004fea0003900000 */
[----:B------:R-:W2:Y:S02]  /*7a20*/  @!P1 SYNCS.PHASECHK.TRANS64 P1, [R5+URZ], R4 ;  /* 0x00000004050095a7 */ /* 0x000ea4000802007f */
[----:B--2---:R-:W-:Y:S05]  /*7a30*/  @!P1 BRA `(.L_x_29) ;  /* 0xfffffffc00ec9947 */ /* 0x004fea000383ffff */
[----:B------:R-:W-:Y:S05]  /*7a40*/  BRA `(.L_x_28) ;  /* 0xffffffa000c07947 */ /* 0x000fea000383ffff */
.L_x_35:
[----:B0-----:R-:W-:-:S04]  /*7a50*/  IMAD.U32 R3, RZ, RZ, UR43 ;  /* 0x0000002bff037e24 */ /* 0x001fc8000f8e00ff */
[----:B------:R0:W1:Y:S03]  /*7a60*/  SYNCS.PHASECHK.TRANS64.TRYWAIT P0, [R3+URZ+0x8], R0 ;  /* 0x00000800030075a7 */ /* 0x000066000800017f */
[----:B-1----:R-:W-:Y:S05]  /*7a70*/  @!P0 NANOSLEEP.SYNCS 0x989680 ;  /* 0x009896800000895d */ /* 0x002fea0003900000 */
[----:B------:R-:W1:Y:S02]  /*7a80*/  @!P0 SYNCS.PHASECHK.TRANS64 P0, [R3+URZ+0x8], R0 ;  /* 0x00000800030085a7 */ /* 0x000e64000800007f */
[----:B-1----:R-:W-:Y:S05]  /*7a90*/  @!P0 BRA `(.L_x_35) ;  /* 0xfffffffc00ec8947 */ /* 0x002fea000383ffff */
[----:B------:R-:W-:Y:S05]  /*7aa0*/  BRA `(.L_x_188) ;  /* 0xffffffa800007947 */ /* 0x000fea000383ffff */
.L_x_168:
[----:B------:R-:W-:Y:S01]  /*7ab0*/  BSSY B1, `(.L_x_189) ;  /* 0x0000006000017945 */ /* 0x000fe20003800000 */
[----:B------:R-:W-:-:S07]  /*7ac0*/  IMAD.MOV.U32 R15, RZ, RZ, -0x1 ;  /* 0xffffffffff0f7424 */ /* 0x000fce00078e00ff */
[----:B-----5:R-:W-:Y:S05]  /*7ad0*/  WARPSYNC.COLLECTIVE R15, `(.L_x_190) ;  /* 0x000000000f0c7348 */ /* 0x020fea0003c00000 */
[----:B------:R-:W-:Y:S02]  /*7ae0*/  ELECT P6, UR62, PT ;  /* 0x00000000003e782f */ /* 0x000fe400038c0000 */
[----:B------:R-:W-:Y:S01]  /*7af0*/  MOV R14, UR62 ;  /* 0x0000003e000e7c02 */ /* 0x000fe20008000f00 */
[----:B-----5:R-:W-:Y:S10]  /*7b00*/  ENDCOLLECTIVE ;  /* 0x000000000000791b */ /* 0x020ff40003800000 */
.L_x_190:
[----:B------:R-:W-:Y:S05]  /*7b10*/  BSYNC B1 ;  /* 0x0000000000017941 */ /* 0x000fea0003800000 */
.L_x_189:
[----:B------:R-:W-:Y:S05]  /*7b20*/  BRA `(.L_x_191) ;  /* 0xfffffff000247947 */ /* 0x000fea000383ffff */
.L_x_171:
[----:B-1----:R1:W2:Y:S02]  /*7b30*/  SYNCS.PHASECHK.TRANS64.TRYWAIT P1, [R15+URZ+0x18], R6 ;  /* 0x000018060f0075a7 */ /* 0x0022a4000802017f */
[----:B--2---:R-:W-:Y:S05]  /*7b40*/  @!P1 NANOSLEEP.SYNCS 0x989680 ;  /* 0x009896800000995d */ /* 0x004fea0003900000 */
[----:B------:R-:W2:Y:S02]  /*7b50*/  @!P1 SYNCS.PHASECHK.TRANS64 P1, [R15+URZ+0x18], R6 ;  /* 0x000018060f0095a7 */ /* 0x000ea4000802007f */
[----:B--2---:R-:W-:Y:S05]  /*7b60*/  @!P1 BRA `(.L_x_171) ;  /* 0xfffffffc00f09947 */ /* 0x004fea000383ffff */
[----:B------:R-:W-:Y:S05]  /*7b70*/  BRA `(.L_x_192) ;  /* 0xfffffff000587947 */ /* 0x000fea000383ffff */
.L_x_180:
[----:B------:R-:W-:Y:S01]  /*7b80*/  BSSY B0, `(.L_x_193) ;  /* 0x0000006000007945 */ /* 0x000fe20003800000 */
[----:B------:R-:W-:-:S07]  /*7b90*/  IMAD.MOV.U32 R15, RZ, RZ, -0x1 ;  /* 0xffffffffff0f7424 */ /* 0x000fce00078e00ff */
[----:B-----5:R-:W-:Y:S05]  /*7ba0*/  WARPSYNC.COLLECTIVE R15, `(.L_x_194) ;  /* 0x000000000f0c7348 */ /* 0x020fea0003c00000 */
[----:B------:R-:W-:Y:S02]  /*7bb0*/  ELECT P6, UR62, PT ;  /* 0x00000000003e782f */ /* 0x000fe400038c0000 */
[----:B------:R-:W-:Y:S01]  /*7bc0*/  MOV R14, UR62 ;  /* 0x0000003e000e7c02 */ /* 0x000fe20008000f00 */
[----:B-----5:R-:W-:Y:S10]  /*7bd0*/  ENDCOLLECTIVE ;  /* 0x000000000000791b */ /* 0x020ff40003800000 */
.L_x_194:
[----:B------:R-:W-:Y:S05]  /*7be0*/  BSYNC B0 ;  /* 0x0000000000007941 */ /* 0x000fea0003800000 */
.L_x_193:
[----:B------:R-:W-:Y:S05]  /*7bf0*/  BRA `(.L_x_195) ;  /* 0xfffffff800c07947 */ /* 0x000fea000383ffff */
.L_x_184:
[----:B0-----:R0:W1:Y:S02]  /*7c00*/  SYNCS.PHASECHK.TRANS64.TRYWAIT P0, [R7+URZ], R2 ;  /* 0x00000002070075a7 */ /* 0x001064000800017f */
[----:B-1----:R-:W-:Y:S05]  /*7c10*/  @!P0 NANOSLEEP.SYNCS 0x989680 ;  /* 0x009896800000895d */ /* 0x002fea0003900000 */
[----:B------:R-:W1:Y:S02]  /*7c20*/  @!P0 SYNCS.PHASECHK.TRANS64 P0, [R7+URZ], R2 ;  /* 0x00000002070085a7 */ /* 0x000e64000800007f */
[----:B-1----:R-:W-:Y:S05]  /*7c30*/  @!P0 BRA `(.L_x_184) ;  /* 0xfffffffc00f08947 */ /* 0x002fea000383ffff */
[----:B------:R-:W-:Y:S05]  /*7c40*/  BRA `(.L_x_196) ;  /* 0xfffffffc00007947 */ /* 0x000fea000383ffff */
.L_x_185:
[----:B0-----:R0:W1:Y:S02]  /*7c50*/  SYNCS.PHASECHK.TRANS64.TRYWAIT P0, [R4+URZ], R3 ;  /* 0x00000003040075a7 */ /* 0x001064000800017f */
[----:B-1----:R-:W-:Y:S05]  /*7c60*/  @!P0 NANOSLEEP.SYNCS 0x989680 ;  /* 0x009896800000895d */ /* 0x002fea0003900000 */
[----:B------:R-:W1:Y:S02]  /*7c70*/  @!P0 SYNCS.PHASECHK.TRANS64 P0, [R4+URZ], R3 ;  /* 0x00000003040085a7 */ /* 0x000e64000800007f */
[----:B-1----:R-:W-:Y:S05]  /*7c80*/  @!P0 BRA `(.L_x_185) ;  /* 0xfffffffc00f08947 */ /* 0x002fea000383ffff */
[----:B------:R-:W-:Y:S05]  /*7c90*/  BRA `(.L_x_197) ;  /* 0xfffffffc00087947 */ /* 0x000fea000383ffff */
.L_x_198:
[----:B------:R-:W-:-:S00]  /*7ca0*/  BRA `(.L_x_198) ;  /* 0xfffffffc00fc7947 */ /* 0x000fc0000383ffff */
[----:B------:R-:W-:-:S00]  /*7cb0*/  NOP ;  /* 0x0000000000007918 */ /* 0x000fc00000000000 */
        /* <DEDUP_REMOVED lines=12> */
.L_x_199:


//--------------------- .nv.global.init           --------------------------
	.section	.nv.global.init,"aw",@progbits
.nv.global.init:
	.type		$str$22,@object
	.size		$str$22,($str$23 - $str$22)
$str$22:
        /*0000*/ 	.byte	0x6b, 0x5f, 0x74, 0x69, 0x6c, 0x65, 0x5f, 0x63, 0x6f, 0x75, 0x6e, 0x74, 0x20, 0x3e, 0x3d, 0x20
        /*0010*/ 	.byte	0x31, 0x00
	.type		$str$23,@object
	.size		$str$23,(__unnamed_1 - $str$23)
$str$23:
        /*0012*/ 	.byte	0x2f, 0x74, 0x6d, 0x70, 0x2f, 0x63, 0x75, 0x74, 0x6c, 0x61, 0x73, 0x73, 0x5f, 0x73, 0x77, 0x65
        /*0022*/ 	.byte	0x65, 0x70, 0x5f, 0x73, 0x72, 0x63, 0x2f, 0x69, 0x6e, 0x63, 0x6c, 0x75, 0x64, 0x65, 0x2f, 0x63
        /*0032*/ 	.byte	0x75, 0x74, 0x6c, 0x61, 0x73, 0x73, 0x2f, 0x67, 0x65, 0x6d, 0x6d, 0x2f, 0x63, 0x6f, 0x6c, 0x6c
        /*0042*/ 	.byte	0x65, 0x63, 0x74, 0x69, 0x76, 0x65, 0x2f, 0x73, 0x6d, 0x39, 0x30, 0x5f, 0x6d, 0x6d, 0x61, 0x5f
        /*0052*/ 	.byte	0x74, 0x6d, 0x61, 0x5f, 0x67, 0x6d, 0x6d, 0x61, 0x5f, 0x73, 0x73, 0x5f, 0x77, 0x61, 0x72, 0x70
        /*0062*/ 	.byte	0x73, 0x70, 0x65, 0x63, 0x69, 0x61, 0x6c, 0x69, 0x7a, 0x65, 0x64, 0x2e, 0x68, 0x70, 0x70, 0x00
	.type		__unnamed_1,@object
	.size		__unnamed_1,(.L_0 - __unnamed_1)
__unnamed_1:
        /*0072*/ 	.byte	0x76, 0x6f, 0x69, 0x64, 0x20, 0x63, 0x75, 0x74, 0x6c, 0x61, 0x73, 0x73, 0x3a, 0x3a, 0x67, 0x65
        /* <DEDUP_REMOVED lines=180> */
        /*0bc2*/ 	.byte	0x3a, 0x69, 0x64, 0x65, 0x6e, 0x74, 0x69, 0x74, 0x79, 0x5d, 0x00
.L_0:


//--------------------- .nv.shared._ZN7cutlass13device_kernelINS_4gemm6kernel13GemmUniversalIN4cute5tupleIJiiiiEEENS1_10collective13CollectiveMmaINS1_34MainloopSm90TmaGmmaWarpSpecializedILi3ENS5_IJNS4_1CILi2EEENSA_ILi1EEESC_EEENS1_32KernelTmaWarpSpecializedPingpongEEENS5_IJNSA_ILi64EEENSA_ILi128EEESG_EEENS_10bfloat16_tENS5_IJlSC_lEEESJ_SK_NS4_8TiledMMAINS4_8MMA_AtomIJNS4_4SM904GMMA28MMA_64x128x16_F32BF16BF16_SSILNSO_5MajorE0ELSQ_0ELNSO_7ScaleInE1ELSR_1EEEEEENS4_6LayoutINS5_IJSC_SC_SC_EEENS5_IJNSA_ILi0EEESW_SW_EEEEENS5_IJNS4_10UnderscoreESZ_SZ_EEEEENS4_13SM90_TMA_LOADENS4_14ComposedLayoutINS4_7SwizzleILi3ELi4ELi3EEENS4_18smem_ptr_flag_bitsILi16EEENSU_INS5_IJNSA_ILi8EEESG_EEENS5_IJSG_SC_EEEEEEEvNS4_8identityENS4_23SM90_TMA_LOAD_MULTICASTES1C_vS1D_EENS_8epilogue10collective6detail29Sm90TmaWarpSpecializedAdapterINS1H_15DefaultEpilogueISJ_SK_SK_NS1G_6thread17LinearCombinationISJ_Li1EffLNS1L_9ScaleType4KindE0ELNS_15FloatRoundStyleE2ESJ_EENS1_15EpilogueDefaultEEEEEvvEEEEvNT_6ParamsE --------------------------
	.section	.nv.shared._ZN7cutlass13device_kernelINS_4gemm6kernel13GemmUniversalIN4cute5tupleIJiiiiEEENS1_10collective13CollectiveMmaINS1_34MainloopSm90TmaGmmaWarpSpecializedILi3ENS5_IJNS4_1CILi2EEENSA_ILi1EEESC_EEENS1_32KernelTmaWarpSpecializedPingpongEEENS5_IJNSA_ILi64EEENSA_ILi128EEESG_EEENS_10bfloat16_tENS5_IJlSC_lEEESJ_SK_NS4_8TiledMMAINS4_8MMA_AtomIJNS4_4SM904GMMA28MMA_64x128x16_F32BF16BF16_SSILNSO_5MajorE0ELSQ_0ELNSO_7ScaleInE1ELSR_1EEEEEENS4_6LayoutINS5_IJSC_SC_SC_EEENS5_IJNSA_ILi0EEESW_SW_EEEEENS5_IJNS4_10UnderscoreESZ_SZ_EEEEENS4_13SM90_TMA_LOADENS4_14ComposedLayoutINS4_7SwizzleILi3ELi4ELi3EEENS4_18smem_ptr_flag_bitsILi16EEENSU_INS5_IJNSA_ILi8EEESG_EEENS5_IJSG_SC_EEEEEEEvNS4_8identityENS4_23SM90_TMA_LOAD_MULTICASTES1C_vS1D_EENS_8epilogue10collective6detail29Sm90TmaWarpSpecializedAdapterINS1H_15DefaultEpilogueISJ_SK_SK_NS1G_6thread17LinearCombinationISJ_Li1EffLNS1L_9ScaleType4KindE0ELNS_15FloatRoundStyleE2ESJ_EENS1_15EpilogueDefaultEEEEEvvEEEEvNT_6ParamsE,"aw",@nobits
	.sectionflags	@""
	.align	16
	.zero		1024


//--------------------- .nv.shared.reserved.0     --------------------------
	.section	.nv.shared.reserved.0,"aw",@nobits
	.weak		__nv_reservedSMEM_offset_0_alias
	.size		__nv_reservedSMEM_offset_0_alias, 0, 0
	.other		__nv_reservedSMEM_offset_0_alias,@"STO_CUDA_RESERVED_SHARED STV_DEFAULT"
__nv_reservedSMEM_offset_0_alias:
	.zero		0


//--------------------- .nv.global                --------------------------
	.section	.nv.global,"aw",@nobits
.nv.global:
	.type		_ZN39_INTERNAL_bd80840f_4_k_cu_8345eb1d_37164cute1_E,@object
	.size		_ZN39_INTERNAL_bd80840f_4_k_cu_8345eb1d_37164cute1_E,(_ZN39_INTERNAL_bd80840f_4_k_cu_8345eb1d_37164cuda3std3__45__cpo6cbeginE - _ZN39_INTERNAL_bd80840f_4_k_cu_8345eb1d_37164cute1_E)
_ZN39_INTERNAL_bd80840f_4_k_cu_8345eb1d_37164cute1_E:
	.zero		1
	.type		_ZN39_INTERNAL_bd80840f_4_k_cu_8345eb1d_37164cuda3std3__45__cpo6cbeginE,@object
	.size		_ZN39_INTERNAL_bd80840f_4_k_cu_8345eb1d_37164cuda3std3__45__cpo6cbeginE,(_ZN39_INTERNAL_bd80840f_4_k_cu_8345eb1d_37164cuda3std3__48in_placeE - _ZN39_INTERNAL_bd80840f_4_k_cu_8345eb1d_37164cuda3std3__45__cpo6cbeginE)
_ZN39_INTERNAL_bd80840f_4_k_cu_8345eb1d_37164cuda3std3__45__cpo6cbeginE:
	.zero		1
	.type		_ZN39_INTERNAL_bd80840f_4_k_cu_8345eb1d_37164cuda3std3__48in_placeE,@object
	.size		_ZN39_INTERNAL_bd80840f_4_k_cu_8345eb1d_37164cuda3std3__48in_placeE,(_ZN39_INTERNAL_bd80840f_4_k_cu_8345eb1d_37164cuda3std6ranges3__45__cpo9iter_moveE - _ZN39_INTERNAL_bd80840f_4_k_cu_8345eb1d_37164cuda3std3__48in_placeE)
_ZN39_INTERNAL_bd80840f_4_k_cu_8345eb1d_37164cuda3std3__48in_placeE:
	.zero		1
	.type		_ZN39_INTERNAL_bd80840f_4_k_cu_8345eb1d_37164cuda3std6ranges3__45__cpo9iter_moveE,@object
	.size		_ZN39_INTERNAL_bd80840f_4_k_cu_8345eb1d_37164cuda3std6ranges3__45__cpo9iter_moveE,(_ZN39_INTERNAL_bd80840f_4_k_cu_8345eb1d_37164cuda3std3__45__cpo5beginE - _ZN39_INTERNAL_bd80840f_4_k_cu_8345eb1d_37164cuda3std6ranges3__45__cpo9iter_moveE)
_ZN39_INTERNAL_bd80840f_4_k_cu_8345eb1d_37164cuda3std6ranges3__45__cpo9iter_moveE:
	.zero		1
	.type		_ZN39_INTERNAL_bd80840f_4_k_cu_8345eb1d_37164cuda3std3__45__cpo5beginE,@object
	.size		_ZN39_INTERNAL_bd80840f_4_k_cu_8345eb1d_37164cuda3std3__45__cpo5beginE,(_ZN39_INTERNAL_bd80840f_4_k_cu_8345eb1d_37164cuda3std3__441_GLOBAL__N__bd80840f_4_k_cu_8345eb1d_37166ignoreE - _ZN39_INTERNAL_bd80840f_4_k_cu_8345eb1d_37164cuda3std3__45__cpo5beginE)
_ZN39_INTERNAL_bd80840f_4_k_cu_8345eb1d_37164cuda3std3__45__cpo5beginE:
	.zero		1
	.type		_ZN39_INTERNAL_bd80840f_4_k_cu_8345eb1d_37164cuda3std3__441_GLOBAL__N__bd80840f_4_k_cu_8345eb1d_37166ignoreE,@object
	.size		_ZN39_INTERNAL_bd80840f_4_k_cu_8345eb1d_37164cuda3std3__441_GLOBAL__N__bd80840f_4_k_cu_8345eb1d_37166ignoreE,(_ZN39_INTERNAL_bd80840f_4_k_cu_8345eb1d_37164cute7productE - _ZN39_INTERNAL_bd80840f_4_k_cu_8345eb1d_37164cuda3std3__441_GLOBAL__N__bd80840f_4_k_cu_8345eb1d_37166ignoreE)
_ZN39_INTERNAL_bd80840f_4_k_cu_8345eb1d_37164cuda3std3__441_GLOBAL__N__bd80840f_4_k_cu_8345eb1d_37166ignoreE:
	.zero		1
	.type		_ZN39_INTERNAL_bd80840f_4_k_cu_8345eb1d_37164cute7productE,@object
	.size		_ZN39_INTERNAL_bd80840f_4_k_cu_8345eb1d_37164cute7productE,(_ZN39_INTERNAL_bd80840f_4_k_cu_8345eb1d_37164cuda3std3__45__cpo3endE - _ZN39_INTERNAL_bd80840f_4_k_cu_8345eb1d_37164cute7productE)
_ZN39_INTERNAL_bd80840f_4_k_cu_8345eb1d_37164cute7productE:
	.zero		1
	.type		_ZN39_INTERNAL_bd80840f_4_k_cu_8345eb1d_37164cuda3std3__45__cpo3endE,@object
	.size		_ZN39_INTERNAL_bd80840f_4_k_cu_8345eb1d_37164cuda3std3__45__cpo3endE,(_ZN39_INTERNAL_bd80840f_4_k_cu_8345eb1d_37164cuda3std3__419piecewise_constructE - _ZN39_INTERNAL_bd80840f_4_k_cu_8345eb1d_37164cuda3std3__45__cpo3endE)
_ZN39_INTERNAL_bd80840f_4_k_cu_8345eb1d_37164cuda3std3__45__cpo3endE:
	.zero		1
	.type		_ZN39_INTERNAL_bd80840f_4_k_cu_8345eb1d_37164cuda3std3__419piecewise_constructE,@object
	.size		_ZN39_INTERNAL_bd80840f_4_k_cu_8345eb1d_37164cuda3std3__419piecewise_constructE,(_ZN39_INTERNAL_bd80840f_4_k_cu_8345eb1d_37164cuda3std3__45__cpo4cendE - _ZN39_INTERNAL_bd80840f_4_k_cu_8345eb1d_37164cuda3std3__419piecewise_constructE)
_ZN39_INTERNAL_bd80840f_4_k_cu_8345eb1d_37164cuda3std3__419piecewise_constructE:
	.zero		1
	.type		_ZN39_INTERNAL_bd80840f_4_k_cu_8345eb1d_37164cuda3std3__45__cpo4cendE,@object
	.size		_ZN39_INTERNAL_bd80840f_4_k_cu_8345eb1d_37164cuda3std3__45__cpo4cendE,(_ZN39_INTERNAL_bd80840f_4_k_cu_8345eb1d_37164cuda3std6ranges3__45__cpo4swapE - _ZN39_INTERNAL_bd80840f_4_k_cu_8345eb1d_37164cuda3std3__45__cpo4cendE)
_ZN39_INTERNAL_bd80840f_4_k_cu_8345eb1d_37164cuda3std3__45__cpo4cendE:
	.zero		1
	.type		_ZN39_INTERNAL_bd80840f_4_k_cu_8345eb1d_37164cuda3std6ranges3__45__cpo4swapE,@object
	.size		_ZN39_INTERNAL_bd80840f_4_k_cu_8345eb1d_37164cuda3std6ranges3__45__cpo4swapE,(.L_8 - _ZN39_INTERNAL_bd80840f_4_k_cu_8345eb1d_37164cuda3std6ranges3__45__cpo4swapE)
_ZN39_INTERNAL_bd80840f_4_k_cu_8345eb1d_37164cuda3std6ranges3__45__cpo4swapE:
	.zero		1
.L_8:


//--------------------- .nv.constant0._ZN7cutlass13device_kernelINS_4gemm6kernel13GemmUniversalIN4cute5tupleIJiiiiEEENS1_10collective13CollectiveMmaINS1_34MainloopSm90TmaGmmaWarpSpecializedILi3ENS5_IJNS4_1CILi2EEENSA_ILi1EEESC_EEENS1_32KernelTmaWarpSpecializedPingpongEEENS5_IJNSA_ILi64EEENSA_ILi128EEESG_EEENS_10bfloat16_tENS5_IJlSC_lEEESJ_SK_NS4_8TiledMMAINS4_8MMA_AtomIJNS4_4SM904GMMA28MMA_64x128x16_F32BF16BF16_SSILNSO_5MajorE0ELSQ_0ELNSO_7ScaleInE1ELSR_1EEEEEENS4_6LayoutINS5_IJSC_SC_SC_EEENS5_IJNSA_ILi0EEESW_SW_EEEEENS5_IJNS4_10UnderscoreESZ_SZ_EEEEENS4_13SM90_TMA_LOADENS4_14ComposedLayoutINS4_7SwizzleILi3ELi4ELi3EEENS4_18smem_ptr_flag_bitsILi16EEENSU_INS5_IJNSA_ILi8EEESG_EEENS5_IJSG_SC_EEEEEEEvNS4_8identityENS4_23SM90_TMA_LOAD_MULTICASTES1C_vS1D_EENS_8epilogue10collective6detail29Sm90TmaWarpSpecializedAdapterINS1H_15DefaultEpilogueISJ_SK_SK_NS1G_6thread17LinearCombinationISJ_Li1EffLNS1L_9ScaleType4KindE0ELNS_15FloatRoundStyleE2ESJ_EENS1_15EpilogueDefaultEEEEEvvEEEEvNT_6ParamsE --------------------------
	.section	.nv.constant0._ZN7cutlass13device_kernelINS_4gemm6kernel13GemmUniversalIN4cute5tupleIJiiiiEEENS1_10collective13CollectiveMmaINS1_34MainloopSm90TmaGmmaWarpSpecializedILi3ENS5_IJNS4_1CILi2EEENSA_ILi1EEESC_EEENS1_32KernelTmaWarpSpecializedPingpongEEENS5_IJNSA_ILi64EEENSA_ILi128EEESG_EEENS_10bfloat16_tENS5_IJlSC_lEEESJ_SK_NS4_8TiledMMAINS4_8MMA_AtomIJNS4_4SM904GMMA28MMA_64x128x16_F32BF16BF16_SSILNSO_5MajorE0ELSQ_0ELNSO_7ScaleInE1ELSR_1EEEEEENS4_6LayoutINS5_IJSC_SC_SC_EEENS5_IJNSA_ILi0EEESW_SW_EEEEENS5_IJNS4_10UnderscoreESZ_SZ_EEEEENS4_13SM90_TMA_LOADENS4_14ComposedLayoutINS4_7SwizzleILi3ELi4ELi3EEENS4_18smem_ptr_flag_bitsILi16EEENSU_INS5_IJNSA_ILi8EEESG_EEENS5_IJSG_SC_EEEEEEEvNS4_8identityENS4_23SM90_TMA_LOAD_MULTICASTES1C_vS1D_EENS_8epilogue10collective6detail29Sm90TmaWarpSpecializedAdapterINS1H_15DefaultEpilogueISJ_SK_SK_NS1G_6thread17LinearCombinationISJ_Li1EffLNS1L_9ScaleType4KindE0ELNS_15FloatRoundStyleE2ESJ_EENS1_15EpilogueDefaultEEEEEvvEEEEvNT_6ParamsE,"a",@progbits
	.sectionflags	@""
	.align	4
.nv.constant0._ZN7cutlass13device_kernelINS_4gemm6kernel13GemmUniversalIN4cute5tupleIJiiiiEEENS1_10collective13CollectiveMmaINS1_34MainloopSm90TmaGmmaWarpSpecializedILi3ENS5_IJNS4_1CILi2EEENSA_ILi1EEESC_EEENS1_32KernelTmaWarpSpecializedPingpongEEENS5_IJNSA_ILi64EEENSA_ILi128EEESG_EEENS_10bfloat16_tENS5_IJlSC_lEEESJ_SK_NS4_8TiledMMAINS4_8MMA_AtomIJNS4_4SM904GMMA28MMA_64x128x16_F32BF16BF16_SSILNSO_5MajorE0ELSQ_0ELNSO_7ScaleInE1ELSR_1EEEEEENS4_6LayoutINS5_IJSC_SC_SC_EEENS5_IJNSA_ILi0EEESW_SW_EEEEENS5_IJNS4_10UnderscoreESZ_SZ_EEEEENS4_13SM90_TMA_LOADENS4_14ComposedLayoutINS4_7SwizzleILi3ELi4ELi3EEENS4_18smem_ptr_flag_bitsILi16EEENSU_INS5_IJNSA_ILi8EEESG_EEENS5_IJSG_SC_EEEEEEEvNS4_8identityENS4_23SM90_TMA_LOAD_MULTICASTES1C_vS1D_EENS_8epilogue10collective6detail29Sm90TmaWarpSpecializedAdapterINS1H_15DefaultEpilogueISJ_SK_SK_NS1G_6thread17LinearCombinationISJ_Li1EffLNS1L_9ScaleType4KindE0ELNS_15FloatRoundStyleE2ESJ_EENS1_15EpilogueDefaultEEEEEvvEEEEvNT_6ParamsE:
	.zero		1664


//--------------------- SYMBOLS --------------------------

	.type		.nv.reservedSmem.offset0,@object
	.size		.nv.reservedSmem.offset0,0x4
	.type		__assertfail,@function
